//
// Generated by NVIDIA NVVM Compiler
//
// Compiler Build ID: CL-36424714
// Cuda compilation tools, release 13.0, V13.0.88
// Based on NVVM 20.0.0
//

.version 9.0
.target sm_100
.address_size 64

	// .globl	_Z5ffn_4P6__halfS0_S0_jj
// _ZZ5ffn_4P6__halfS0_S0_jjE8warp_sum has been demoted

.visible .entry _Z5ffn_4P6__halfS0_S0_jj(
	.param .u64 .ptr .align 1 _Z5ffn_4P6__halfS0_S0_jj_param_0,
	.param .u64 .ptr .align 1 _Z5ffn_4P6__halfS0_S0_jj_param_1,
	.param .u64 .ptr .align 1 _Z5ffn_4P6__halfS0_S0_jj_param_2,
	.param .u32 _Z5ffn_4P6__halfS0_S0_jj_param_3,
	.param .u32 _Z5ffn_4P6__halfS0_S0_jj_param_4
)
{
	.reg .pred 	%p<40>;
	.reg .b16 	%rs<68>;
	.reg .b32 	%r<179>;
	.reg .b32 	%f<215>;
	.reg .b64 	%rd<157>;
	// demoted variable
	.shared .align 4 .b8 _ZZ5ffn_4P6__halfS0_S0_jjE8warp_sum[128];
	ld.param.u64 	%rd11, [_Z5ffn_4P6__halfS0_S0_jj_param_0];
	ld.param.u32 	%r113, [_Z5ffn_4P6__halfS0_S0_jj_param_3];
	ld.param.u32 	%r114, [_Z5ffn_4P6__halfS0_S0_jj_param_4];
	cvta.to.global.u64 	%rd1, %rd11;
	mov.u32 	%r115, %tid.x;
	shl.b32 	%r116, %r115, 2;
	mov.u32 	%r117, _ZZ5ffn_4P6__halfS0_S0_jjE8warp_sum;
	add.s32 	%r1, %r117, %r116;
	mov.b32 	%r118, 0;
	st.shared.u32 	[%r1], %r118;
	mov.u32 	%r119, %ctaid.y;
	shl.b32 	%r120, %r119, 5;
	add.s32 	%r121, %r120, %r115;
	mov.u32 	%r2, %tid.y;
	mad.lo.s32 	%r122, %r114, %r2, %r121;
	cvt.u64.u32 	%rd2, %r122;
	setp.eq.s32 	%p1, %r113, 0;
	mov.f32 	%f178, 0f00000000;
	@%p1 bra 	$L__BB0_73;
	ld.param.u32 	%r137, [_Z5ffn_4P6__halfS0_S0_jj_param_3];
	add.s32 	%r124, %r137, -1;
	shr.u32 	%r125, %r124, 5;
	add.s32 	%r3, %r125, 1;
	setp.lt.u32 	%p2, %r137, 993;
	mov.f32 	%f178, 0f00000000;
	mov.b32 	%r176, 0;
	@%p2 bra 	$L__BB0_68;
	ld.param.u32 	%r139, [_Z5ffn_4P6__halfS0_S0_jj_param_4];
	ld.param.u64 	%rd152, [_Z5ffn_4P6__halfS0_S0_jj_param_1];
	mul.lo.s32 	%r174, %r139, 992;
	mul.lo.s32 	%r173, %r139, 960;
	mul.lo.s32 	%r172, %r139, 928;
	mul.lo.s32 	%r171, %r139, 896;
	mul.lo.s32 	%r170, %r139, 864;
	mul.lo.s32 	%r169, %r139, 832;
	mul.lo.s32 	%r168, %r139, 800;
	mul.lo.s32 	%r167, %r139, 768;
	mul.lo.s32 	%r166, %r139, 736;
	mul.lo.s32 	%r165, %r139, 704;
	mul.lo.s32 	%r164, %r139, 672;
	mul.lo.s32 	%r163, %r139, 640;
	mul.lo.s32 	%r162, %r139, 608;
	mul.lo.s32 	%r161, %r139, 576;
	mul.lo.s32 	%r160, %r139, 544;
	shl.b32 	%r159, %r139, 9;
	mul.lo.s32 	%r158, %r139, 480;
	mul.lo.s32 	%r157, %r139, 448;
	mul.lo.s32 	%r156, %r139, 416;
	mul.lo.s32 	%r155, %r139, 384;
	mul.lo.s32 	%r154, %r139, 352;
	mul.lo.s32 	%r153, %r139, 320;
	mul.lo.s32 	%r152, %r139, 288;
	shl.b32 	%r151, %r139, 8;
	mul.lo.s32 	%r150, %r139, 224;
	mul.lo.s32 	%r149, %r139, 192;
	mul.lo.s32 	%r148, %r139, 160;
	shl.b32 	%r147, %r139, 7;
	mul.lo.s32 	%r146, %r139, 96;
	shl.b32 	%r145, %r139, 6;
	shl.b32 	%r143, %r139, 5;
	and.b32  	%r127, %r3, 268435424;
	neg.s32 	%r142, %r127;
	mul.wide.u32 	%rd12, %r2, 2;
	cvta.to.global.u64 	%rd13, %rd152;
	add.s64 	%rd14, %rd12, %rd13;
	add.s64 	%rd155, %rd14, 1024;
	mov.f32 	%f178, 0f00000000;
	mov.b32 	%r144, 0;
	mov.u32 	%r176, %r144;
$L__BB0_3:
	.pragma "nounroll";
	ld.global.u16 	%rs1, [%rd155+-1024];
	// begin inline asm
	{  cvt.f32.f16 %f109, %rs1;}

	// end inline asm
	setp.eq.f32 	%p3, %f109, 0f00000000;
	@%p3 bra 	$L__BB0_5;
	cvt.u64.u32 	%rd15, %r144;
	add.s64 	%rd16, %rd15, %rd2;
	shl.b64 	%rd17, %rd16, 1;
	add.s64 	%rd18, %rd1, %rd17;
	ld.global.u16 	%rs2, [%rd18];
	// begin inline asm
	{  cvt.f32.f16 %f110, %rs2;}

	// end inline asm
	fma.rn.f32 	%f178, %f109, %f110, %f178;
$L__BB0_5:
	ld.global.u16 	%rs3, [%rd155+-960];
	// begin inline asm
	{  cvt.f32.f16 %f111, %rs3;}

	// end inline asm
	setp.eq.f32 	%p4, %f111, 0f00000000;
	@%p4 bra 	$L__BB0_7;
	cvt.u64.u32 	%rd19, %r143;
	add.s64 	%rd20, %rd19, %rd2;
	shl.b64 	%rd21, %rd20, 1;
	add.s64 	%rd22, %rd1, %rd21;
	ld.global.u16 	%rs4, [%rd22];
	// begin inline asm
	{  cvt.f32.f16 %f112, %rs4;}

	// end inline asm
	fma.rn.f32 	%f178, %f111, %f112, %f178;
$L__BB0_7:
	ld.global.u16 	%rs5, [%rd155+-896];
	// begin inline asm
	{  cvt.f32.f16 %f113, %rs5;}

	// end inline asm
	setp.eq.f32 	%p5, %f113, 0f00000000;
	@%p5 bra 	$L__BB0_9;
	cvt.u64.u32 	%rd23, %r145;
	add.s64 	%rd24, %rd23, %rd2;
	shl.b64 	%rd25, %rd24, 1;
	add.s64 	%rd26, %rd1, %rd25;
	ld.global.u16 	%rs6, [%rd26];
	// begin inline asm
	{  cvt.f32.f16 %f114, %rs6;}

	// end inline asm
	fma.rn.f32 	%f178, %f113, %f114, %f178;
$L__BB0_9:
	ld.global.u16 	%rs7, [%rd155+-832];
	// begin inline asm
	{  cvt.f32.f16 %f115, %rs7;}

	// end inline asm
	setp.eq.f32 	%p6, %f115, 0f00000000;
	@%p6 bra 	$L__BB0_11;
	cvt.u64.u32 	%rd27, %r146;
	add.s64 	%rd28, %rd27, %rd2;
	shl.b64 	%rd29, %rd28, 1;
	add.s64 	%rd30, %rd1, %rd29;
	ld.global.u16 	%rs8, [%rd30];
	// begin inline asm
	{  cvt.f32.f16 %f116, %rs8;}

	// end inline asm
	fma.rn.f32 	%f178, %f115, %f116, %f178;
$L__BB0_11:
	ld.global.u16 	%rs9, [%rd155+-768];
	// begin inline asm
	{  cvt.f32.f16 %f117, %rs9;}

	// end inline asm
	setp.eq.f32 	%p7, %f117, 0f00000000;
	@%p7 bra 	$L__BB0_13;
	cvt.u64.u32 	%rd31, %r147;
	add.s64 	%rd32, %rd31, %rd2;
	shl.b64 	%rd33, %rd32, 1;
	add.s64 	%rd34, %rd1, %rd33;
	ld.global.u16 	%rs10, [%rd34];
	// begin inline asm
	{  cvt.f32.f16 %f118, %rs10;}

	// end inline asm
	fma.rn.f32 	%f178, %f117, %f118, %f178;
$L__BB0_13:
	ld.global.u16 	%rs11, [%rd155+-704];
	// begin inline asm
	{  cvt.f32.f16 %f119, %rs11;}

	// end inline asm
	setp.eq.f32 	%p8, %f119, 0f00000000;
	@%p8 bra 	$L__BB0_15;
	cvt.u64.u32 	%rd35, %r148;
	add.s64 	%rd36, %rd35, %rd2;
	shl.b64 	%rd37, %rd36, 1;
	add.s64 	%rd38, %rd1, %rd37;
	ld.global.u16 	%rs12, [%rd38];
	// begin inline asm
	{  cvt.f32.f16 %f120, %rs12;}

	// end inline asm
	fma.rn.f32 	%f178, %f119, %f120, %f178;
$L__BB0_15:
	ld.global.u16 	%rs13, [%rd155+-640];
	// begin inline asm
	{  cvt.f32.f16 %f121, %rs13;}

	// end inline asm
	setp.eq.f32 	%p9, %f121, 0f00000000;
	@%p9 bra 	$L__BB0_17;
	cvt.u64.u32 	%rd39, %r149;
	add.s64 	%rd40, %rd39, %rd2;
	shl.b64 	%rd41, %rd40, 1;
	add.s64 	%rd42, %rd1, %rd41;
	ld.global.u16 	%rs14, [%rd42];
	// begin inline asm
	{  cvt.f32.f16 %f122, %rs14;}

	// end inline asm
	fma.rn.f32 	%f178, %f121, %f122, %f178;
$L__BB0_17:
	ld.global.u16 	%rs15, [%rd155+-576];
	// begin inline asm
	{  cvt.f32.f16 %f123, %rs15;}

	// end inline asm
	setp.eq.f32 	%p10, %f123, 0f00000000;
	@%p10 bra 	$L__BB0_19;
	cvt.u64.u32 	%rd43, %r150;
	add.s64 	%rd44, %rd43, %rd2;
	shl.b64 	%rd45, %rd44, 1;
	add.s64 	%rd46, %rd1, %rd45;
	ld.global.u16 	%rs16, [%rd46];
	// begin inline asm
	{  cvt.f32.f16 %f124, %rs16;}

	// end inline asm
	fma.rn.f32 	%f178, %f123, %f124, %f178;
$L__BB0_19:
	ld.global.u16 	%rs17, [%rd155+-512];
	// begin inline asm
	{  cvt.f32.f16 %f125, %rs17;}

	// end inline asm
	setp.eq.f32 	%p11, %f125, 0f00000000;
	@%p11 bra 	$L__BB0_21;
	cvt.u64.u32 	%rd47, %r151;
	add.s64 	%rd48, %rd47, %rd2;
	shl.b64 	%rd49, %rd48, 1;
	add.s64 	%rd50, %rd1, %rd49;
	ld.global.u16 	%rs18, [%rd50];
	// begin inline asm
	{  cvt.f32.f16 %f126, %rs18;}

	// end inline asm
	fma.rn.f32 	%f178, %f125, %f126, %f178;
$L__BB0_21:
	ld.global.u16 	%rs19, [%rd155+-448];
	// begin inline asm
	{  cvt.f32.f16 %f127, %rs19;}

	// end inline asm
	setp.eq.f32 	%p12, %f127, 0f00000000;
	@%p12 bra 	$L__BB0_23;
	cvt.u64.u32 	%rd51, %r152;
	add.s64 	%rd52, %rd51, %rd2;
	shl.b64 	%rd53, %rd52, 1;
	add.s64 	%rd54, %rd1, %rd53;
	ld.global.u16 	%rs20, [%rd54];
	// begin inline asm
	{  cvt.f32.f16 %f128, %rs20;}

	// end inline asm
	fma.rn.f32 	%f178, %f127, %f128, %f178;
$L__BB0_23:
	ld.global.u16 	%rs21, [%rd155+-384];
	// begin inline asm
	{  cvt.f32.f16 %f129, %rs21;}

	// end inline asm
	setp.eq.f32 	%p13, %f129, 0f00000000;
	@%p13 bra 	$L__BB0_25;
	cvt.u64.u32 	%rd55, %r153;
	add.s64 	%rd56, %rd55, %rd2;
	shl.b64 	%rd57, %rd56, 1;
	add.s64 	%rd58, %rd1, %rd57;
	ld.global.u16 	%rs22, [%rd58];
	// begin inline asm
	{  cvt.f32.f16 %f130, %rs22;}

	// end inline asm
	fma.rn.f32 	%f178, %f129, %f130, %f178;
$L__BB0_25:
	ld.global.u16 	%rs23, [%rd155+-320];
	// begin inline asm
	{  cvt.f32.f16 %f131, %rs23;}

	// end inline asm
	setp.eq.f32 	%p14, %f131, 0f00000000;
	@%p14 bra 	$L__BB0_27;
	cvt.u64.u32 	%rd59, %r154;
	add.s64 	%rd60, %rd59, %rd2;
	shl.b64 	%rd61, %rd60, 1;
	add.s64 	%rd62, %rd1, %rd61;
	ld.global.u16 	%rs24, [%rd62];
	// begin inline asm
	{  cvt.f32.f16 %f132, %rs24;}

	// end inline asm
	fma.rn.f32 	%f178, %f131, %f132, %f178;
$L__BB0_27:
	ld.global.u16 	%rs25, [%rd155+-256];
	// begin inline asm
	{  cvt.f32.f16 %f133, %rs25;}

	// end inline asm
	setp.eq.f32 	%p15, %f133, 0f00000000;
	@%p15 bra 	$L__BB0_29;
	cvt.u64.u32 	%rd63, %r155;
	add.s64 	%rd64, %rd63, %rd2;
	shl.b64 	%rd65, %rd64, 1;
	add.s64 	%rd66, %rd1, %rd65;
	ld.global.u16 	%rs26, [%rd66];
	// begin inline asm
	{  cvt.f32.f16 %f134, %rs26;}

	// end inline asm
	fma.rn.f32 	%f178, %f133, %f134, %f178;
$L__BB0_29:
	ld.global.u16 	%rs27, [%rd155+-192];
	// begin inline asm
	{  cvt.f32.f16 %f135, %rs27;}

	// end inline asm
	setp.eq.f32 	%p16, %f135, 0f00000000;
	@%p16 bra 	$L__BB0_31;
	cvt.u64.u32 	%rd67, %r156;
	add.s64 	%rd68, %rd67, %rd2;
	shl.b64 	%rd69, %rd68, 1;
	add.s64 	%rd70, %rd1, %rd69;
	ld.global.u16 	%rs28, [%rd70];
	// begin inline asm
	{  cvt.f32.f16 %f136, %rs28;}

	// end inline asm
	fma.rn.f32 	%f178, %f135, %f136, %f178;
$L__BB0_31:
	ld.global.u16 	%rs29, [%rd155+-128];
	// begin inline asm
	{  cvt.f32.f16 %f137, %rs29;}

	// end inline asm
	setp.eq.f32 	%p17, %f137, 0f00000000;
	@%p17 bra 	$L__BB0_33;
	cvt.u64.u32 	%rd71, %r157;
	add.s64 	%rd72, %rd71, %rd2;
	shl.b64 	%rd73, %rd72, 1;
	add.s64 	%rd74, %rd1, %rd73;
	ld.global.u16 	%rs30, [%rd74];
	// begin inline asm
	{  cvt.f32.f16 %f138, %rs30;}

	// end inline asm
	fma.rn.f32 	%f178, %f137, %f138, %f178;
$L__BB0_33:
	ld.global.u16 	%rs31, [%rd155+-64];
	// begin inline asm
	{  cvt.f32.f16 %f139, %rs31;}

	// end inline asm
	setp.eq.f32 	%p18, %f139, 0f00000000;
	@%p18 bra 	$L__BB0_35;
	cvt.u64.u32 	%rd75, %r158;
	add.s64 	%rd76, %rd75, %rd2;
	shl.b64 	%rd77, %rd76, 1;
	add.s64 	%rd78, %rd1, %rd77;
	ld.global.u16 	%rs32, [%rd78];
	// begin inline asm
	{  cvt.f32.f16 %f140, %rs32;}

	// end inline asm
	fma.rn.f32 	%f178, %f139, %f140, %f178;
$L__BB0_35:
	ld.global.u16 	%rs33, [%rd155];
	// begin inline asm
	{  cvt.f32.f16 %f141, %rs33;}

	// end inline asm
	setp.eq.f32 	%p19, %f141, 0f00000000;
	@%p19 bra 	$L__BB0_37;
	cvt.u64.u32 	%rd79, %r159;
	add.s64 	%rd80, %rd79, %rd2;
	shl.b64 	%rd81, %rd80, 1;
	add.s64 	%rd82, %rd1, %rd81;
	ld.global.u16 	%rs34, [%rd82];
	// begin inline asm
	{  cvt.f32.f16 %f142, %rs34;}

	// end inline asm
	fma.rn.f32 	%f178, %f141, %f142, %f178;
$L__BB0_37:
	ld.global.u16 	%rs35, [%rd155+64];
	// begin inline asm
	{  cvt.f32.f16 %f143, %rs35;}

	// end inline asm
	setp.eq.f32 	%p20, %f143, 0f00000000;
	@%p20 bra 	$L__BB0_39;
	cvt.u64.u32 	%rd83, %r160;
	add.s64 	%rd84, %rd83, %rd2;
	shl.b64 	%rd85, %rd84, 1;
	add.s64 	%rd86, %rd1, %rd85;
	ld.global.u16 	%rs36, [%rd86];
	// begin inline asm
	{  cvt.f32.f16 %f144, %rs36;}

	// end inline asm
	fma.rn.f32 	%f178, %f143, %f144, %f178;
$L__BB0_39:
	ld.global.u16 	%rs37, [%rd155+128];
	// begin inline asm
	{  cvt.f32.f16 %f145, %rs37;}

	// end inline asm
	setp.eq.f32 	%p21, %f145, 0f00000000;
	@%p21 bra 	$L__BB0_41;
	cvt.u64.u32 	%rd87, %r161;
	add.s64 	%rd88, %rd87, %rd2;
	shl.b64 	%rd89, %rd88, 1;
	add.s64 	%rd90, %rd1, %rd89;
	ld.global.u16 	%rs38, [%rd90];
	// begin inline asm
	{  cvt.f32.f16 %f146, %rs38;}

	// end inline asm
	fma.rn.f32 	%f178, %f145, %f146, %f178;
$L__BB0_41:
	ld.global.u16 	%rs39, [%rd155+192];
	// begin inline asm
	{  cvt.f32.f16 %f147, %rs39;}

	// end inline asm
	setp.eq.f32 	%p22, %f147, 0f00000000;
	@%p22 bra 	$L__BB0_43;
	cvt.u64.u32 	%rd91, %r162;
	add.s64 	%rd92, %rd91, %rd2;
	shl.b64 	%rd93, %rd92, 1;
	add.s64 	%rd94, %rd1, %rd93;
	ld.global.u16 	%rs40, [%rd94];
	// begin inline asm
	{  cvt.f32.f16 %f148, %rs40;}

	// end inline asm
	fma.rn.f32 	%f178, %f147, %f148, %f178;
$L__BB0_43:
	ld.global.u16 	%rs41, [%rd155+256];
	// begin inline asm
	{  cvt.f32.f16 %f149, %rs41;}

	// end inline asm
	setp.eq.f32 	%p23, %f149, 0f00000000;
	@%p23 bra 	$L__BB0_45;
	cvt.u64.u32 	%rd95, %r163;
	add.s64 	%rd96, %rd95, %rd2;
	shl.b64 	%rd97, %rd96, 1;
	add.s64 	%rd98, %rd1, %rd97;
	ld.global.u16 	%rs42, [%rd98];
	// begin inline asm
	{  cvt.f32.f16 %f150, %rs42;}

	// end inline asm
	fma.rn.f32 	%f178, %f149, %f150, %f178;
$L__BB0_45:
	ld.global.u16 	%rs43, [%rd155+320];
	// begin inline asm
	{  cvt.f32.f16 %f151, %rs43;}

	// end inline asm
	setp.eq.f32 	%p24, %f151, 0f00000000;
	@%p24 bra 	$L__BB0_47;
	cvt.u64.u32 	%rd99, %r164;
	add.s64 	%rd100, %rd99, %rd2;
	shl.b64 	%rd101, %rd100, 1;
	add.s64 	%rd102, %rd1, %rd101;
	ld.global.u16 	%rs44, [%rd102];
	// begin inline asm
	{  cvt.f32.f16 %f152, %rs44;}

	// end inline asm
	fma.rn.f32 	%f178, %f151, %f152, %f178;
$L__BB0_47:
	ld.global.u16 	%rs45, [%rd155+384];
	// begin inline asm
	{  cvt.f32.f16 %f153, %rs45;}

	// end inline asm
	setp.eq.f32 	%p25, %f153, 0f00000000;
	@%p25 bra 	$L__BB0_49;
	cvt.u64.u32 	%rd103, %r165;
	add.s64 	%rd104, %rd103, %rd2;
	shl.b64 	%rd105, %rd104, 1;
	add.s64 	%rd106, %rd1, %rd105;
	ld.global.u16 	%rs46, [%rd106];
	// begin inline asm
	{  cvt.f32.f16 %f154, %rs46;}

	// end inline asm
	fma.rn.f32 	%f178, %f153, %f154, %f178;
$L__BB0_49:
	ld.global.u16 	%rs47, [%rd155+448];
	// begin inline asm
	{  cvt.f32.f16 %f155, %rs47;}

	// end inline asm
	setp.eq.f32 	%p26, %f155, 0f00000000;
	@%p26 bra 	$L__BB0_51;
	cvt.u64.u32 	%rd107, %r166;
	add.s64 	%rd108, %rd107, %rd2;
	shl.b64 	%rd109, %rd108, 1;
	add.s64 	%rd110, %rd1, %rd109;
	ld.global.u16 	%rs48, [%rd110];
	// begin inline asm
	{  cvt.f32.f16 %f156, %rs48;}

	// end inline asm
	fma.rn.f32 	%f178, %f155, %f156, %f178;
$L__BB0_51:
	ld.global.u16 	%rs49, [%rd155+512];
	// begin inline asm
	{  cvt.f32.f16 %f157, %rs49;}

	// end inline asm
	setp.eq.f32 	%p27, %f157, 0f00000000;
	@%p27 bra 	$L__BB0_53;
	cvt.u64.u32 	%rd111, %r167;
	add.s64 	%rd112, %rd111, %rd2;
	shl.b64 	%rd113, %rd112, 1;
	add.s64 	%rd114, %rd1, %rd113;
	ld.global.u16 	%rs50, [%rd114];
	// begin inline asm
	{  cvt.f32.f16 %f158, %rs50;}

	// end inline asm
	fma.rn.f32 	%f178, %f157, %f158, %f178;
$L__BB0_53:
	ld.global.u16 	%rs51, [%rd155+576];
	// begin inline asm
	{  cvt.f32.f16 %f159, %rs51;}

	// end inline asm
	setp.eq.f32 	%p28, %f159, 0f00000000;
	@%p28 bra 	$L__BB0_55;
	cvt.u64.u32 	%rd115, %r168;
	add.s64 	%rd116, %rd115, %rd2;
	shl.b64 	%rd117, %rd116, 1;
	add.s64 	%rd118, %rd1, %rd117;
	ld.global.u16 	%rs52, [%rd118];
	// begin inline asm
	{  cvt.f32.f16 %f160, %rs52;}

	// end inline asm
	fma.rn.f32 	%f178, %f159, %f160, %f178;
$L__BB0_55:
	ld.global.u16 	%rs53, [%rd155+640];
	// begin inline asm
	{  cvt.f32.f16 %f161, %rs53;}

	// end inline asm
	setp.eq.f32 	%p29, %f161, 0f00000000;
	@%p29 bra 	$L__BB0_57;
	cvt.u64.u32 	%rd119, %r169;
	add.s64 	%rd120, %rd119, %rd2;
	shl.b64 	%rd121, %rd120, 1;
	add.s64 	%rd122, %rd1, %rd121;
	ld.global.u16 	%rs54, [%rd122];
	// begin inline asm
	{  cvt.f32.f16 %f162, %rs54;}

	// end inline asm
	fma.rn.f32 	%f178, %f161, %f162, %f178;
$L__BB0_57:
	ld.global.u16 	%rs55, [%rd155+704];
	// begin inline asm
	{  cvt.f32.f16 %f163, %rs55;}

	// end inline asm
	setp.eq.f32 	%p30, %f163, 0f00000000;
	@%p30 bra 	$L__BB0_59;
	cvt.u64.u32 	%rd123, %r170;
	add.s64 	%rd124, %rd123, %rd2;
	shl.b64 	%rd125, %rd124, 1;
	add.s64 	%rd126, %rd1, %rd125;
	ld.global.u16 	%rs56, [%rd126];
	// begin inline asm
	{  cvt.f32.f16 %f164, %rs56;}

	// end inline asm
	fma.rn.f32 	%f178, %f163, %f164, %f178;
$L__BB0_59:
	ld.global.u16 	%rs57, [%rd155+768];
	// begin inline asm
	{  cvt.f32.f16 %f165, %rs57;}

	// end inline asm
	setp.eq.f32 	%p31, %f165, 0f00000000;
	@%p31 bra 	$L__BB0_61;
	cvt.u64.u32 	%rd127, %r171;
	add.s64 	%rd128, %rd127, %rd2;
	shl.b64 	%rd129, %rd128, 1;
	add.s64 	%rd130, %rd1, %rd129;
	ld.global.u16 	%rs58, [%rd130];
	// begin inline asm
	{  cvt.f32.f16 %f166, %rs58;}

	// end inline asm
	fma.rn.f32 	%f178, %f165, %f166, %f178;
$L__BB0_61:
	ld.global.u16 	%rs59, [%rd155+832];
	// begin inline asm
	{  cvt.f32.f16 %f167, %rs59;}

	// end inline asm
	setp.eq.f32 	%p32, %f167, 0f00000000;
	@%p32 bra 	$L__BB0_63;
	cvt.u64.u32 	%rd131, %r172;
	add.s64 	%rd132, %rd131, %rd2;
	shl.b64 	%rd133, %rd132, 1;
	add.s64 	%rd134, %rd1, %rd133;
	ld.global.u16 	%rs60, [%rd134];
	// begin inline asm
	{  cvt.f32.f16 %f168, %rs60;}

	// end inline asm
	fma.rn.f32 	%f178, %f167, %f168, %f178;
$L__BB0_63:
	ld.global.u16 	%rs61, [%rd155+896];
	// begin inline asm
	{  cvt.f32.f16 %f169, %rs61;}

	// end inline asm
	setp.eq.f32 	%p33, %f169, 0f00000000;
	@%p33 bra 	$L__BB0_65;
	cvt.u64.u32 	%rd135, %r173;
	add.s64 	%rd136, %rd135, %rd2;
	shl.b64 	%rd137, %rd136, 1;
	add.s64 	%rd138, %rd1, %rd137;
	ld.global.u16 	%rs62, [%rd138];
	// begin inline asm
	{  cvt.f32.f16 %f170, %rs62;}

	// end inline asm
	fma.rn.f32 	%f178, %f169, %f170, %f178;
$L__BB0_65:
	ld.global.u16 	%rs63, [%rd155+960];
	// begin inline asm
	{  cvt.f32.f16 %f171, %rs63;}

	// end inline asm
	setp.eq.f32 	%p34, %f171, 0f00000000;
	@%p34 bra 	$L__BB0_67;
	cvt.u64.u32 	%rd139, %r174;
	add.s64 	%rd140, %rd139, %rd2;
	shl.b64 	%rd141, %rd140, 1;
	add.s64 	%rd142, %rd1, %rd141;
	ld.global.u16 	%rs64, [%rd142];
	// begin inline asm
	{  cvt.f32.f16 %f172, %rs64;}

	// end inline asm
	fma.rn.f32 	%f178, %f171, %f172, %f178;
$L__BB0_67:
	ld.param.u32 	%r140, [_Z5ffn_4P6__halfS0_S0_jj_param_4];
	add.s32 	%r176, %r176, 1024;
	shl.b32 	%r128, %r140, 10;
	add.s32 	%r174, %r174, %r128;
	add.s32 	%r173, %r173, %r128;
	add.s32 	%r172, %r172, %r128;
	add.s32 	%r171, %r171, %r128;
	add.s32 	%r170, %r170, %r128;
	add.s32 	%r169, %r169, %r128;
	add.s32 	%r168, %r168, %r128;
	add.s32 	%r167, %r167, %r128;
	add.s32 	%r166, %r166, %r128;
	add.s32 	%r165, %r165, %r128;
	add.s32 	%r164, %r164, %r128;
	add.s32 	%r163, %r163, %r128;
	add.s32 	%r162, %r162, %r128;
	add.s32 	%r161, %r161, %r128;
	add.s32 	%r160, %r160, %r128;
	add.s32 	%r159, %r159, %r128;
	add.s32 	%r158, %r158, %r128;
	add.s32 	%r157, %r157, %r128;
	add.s32 	%r156, %r156, %r128;
	add.s32 	%r155, %r155, %r128;
	add.s32 	%r154, %r154, %r128;
	add.s32 	%r153, %r153, %r128;
	add.s32 	%r152, %r152, %r128;
	add.s32 	%r151, %r151, %r128;
	add.s32 	%r150, %r150, %r128;
	add.s32 	%r149, %r149, %r128;
	add.s32 	%r148, %r148, %r128;
	add.s32 	%r147, %r147, %r128;
	add.s32 	%r146, %r146, %r128;
	add.s32 	%r145, %r145, %r128;
	add.s32 	%r144, %r144, %r128;
	add.s32 	%r143, %r143, %r128;
	add.s32 	%r142, %r142, 32;
	add.s64 	%rd155, %rd155, 2048;
	setp.ne.s32 	%p35, %r142, 0;
	@%p35 bra 	$L__BB0_3;
$L__BB0_68:
	ld.param.u32 	%r138, [_Z5ffn_4P6__halfS0_S0_jj_param_3];
	add.s32 	%r129, %r138, -1;
	shr.u32 	%r130, %r129, 5;
	add.s32 	%r131, %r130, 1;
	and.b32  	%r105, %r131, 31;
	setp.eq.s32 	%p36, %r105, 0;
	@%p36 bra 	$L__BB0_73;
	ld.param.u32 	%r141, [_Z5ffn_4P6__halfS0_S0_jj_param_4];
	ld.param.u64 	%rd153, [_Z5ffn_4P6__halfS0_S0_jj_param_1];
	mul.lo.s32 	%r178, %r176, %r141;
	shl.b32 	%r107, %r141, 5;
	add.s32 	%r132, %r2, %r176;
	mul.wide.u32 	%rd143, %r132, 2;
	cvta.to.global.u64 	%rd144, %rd153;
	add.s64 	%rd156, %rd144, %rd143;
	neg.s32 	%r177, %r105;
$L__BB0_70:
	.pragma "nounroll";
	ld.global.u16 	%rs65, [%rd156];
	// begin inline asm
	{  cvt.f32.f16 %f173, %rs65;}

	// end inline asm
	setp.eq.f32 	%p37, %f173, 0f00000000;
	@%p37 bra 	$L__BB0_72;
	cvt.u64.u32 	%rd145, %r178;
	add.s64 	%rd146, %rd145, %rd2;
	shl.b64 	%rd147, %rd146, 1;
	add.s64 	%rd148, %rd1, %rd147;
	ld.global.u16 	%rs66, [%rd148];
	// begin inline asm
	{  cvt.f32.f16 %f174, %rs66;}

	// end inline asm
	fma.rn.f32 	%f178, %f173, %f174, %f178;
$L__BB0_72:
	add.s32 	%r178, %r178, %r107;
	add.s64 	%rd156, %rd156, 64;
	add.s32 	%r177, %r177, 1;
	setp.ne.s32 	%p38, %r177, 0;
	@%p38 bra 	$L__BB0_70;
$L__BB0_73:
	atom.shared.add.f32 	%f175, [%r1], %f178;
	bar.sync 	0;
	setp.ne.s32 	%p39, %r2, 0;
	@%p39 bra 	$L__BB0_75;
	ld.param.u64 	%rd154, [_Z5ffn_4P6__halfS0_S0_jj_param_2];
	ld.shared.f32 	%f176, [%r1];
	// begin inline asm
	{  cvt.rn.f16.f32 %rs67, %f176;}

	// end inline asm
	cvta.to.global.u64 	%rd149, %rd154;
	mov.u32 	%r133, %ctaid.y;
	shl.b32 	%r134, %r133, 5;
	mov.u32 	%r135, %tid.x;
	add.s32 	%r136, %r134, %r135;
	mul.wide.u32 	%rd150, %r136, 2;
	add.s64 	%rd151, %rd149, %rd150;
	st.global.u16 	[%rd151], %rs67;
$L__BB0_75:
	ret;

}


// ===== COMPILED SASS (sm_100) =====

	.target	sm_100

	.elftype	@"ET_EXEC"


//--------------------- .note.nv.tkinfo           --------------------------
	.section	.note.nv.tkinfo,"",@"SHT_NOTE"
	.sectionflags	@"SHF_NOTE_NV_TKINFO"
	.tkinfo
        /*0018*/ 	.word	0x00000002
        /*0030*/ 	.string	""
        /*0030*/ 	.string	"ptxas"
        /*0030*/ 	.string	"Cuda compilation tools, release 13.0, V13.0.88"
        /*0030*/ 	.string	"Build cuda_13.0.r13.0/compiler.36424714_0"
        /*0030*/ 	.string	"-arch sm_100 -m 64 "



//--------------------- .note.nv.cuinfo           --------------------------
	.section	.note.nv.cuinfo,"",@"SHT_NOTE"
	.sectionflags	@"SHF_NOTE_NV_CUINFO"
        /*0018*/ 	.short	0x0002
        /*001a*/ 	.short	0x0064
        /*001c*/ 	.short	0x0082
	.zero		2


//--------------------- .nv.info                  --------------------------
	.section	.nv.info,"",@"SHT_CUDA_INFO"
	.align	4


	//----- nvinfo : EIATTR_REGCOUNT
	.align		4
        /*0000*/ 	.byte	0x04, 0x2f
        /*0002*/ 	.short	(.L_1 - .L_0)
	.align		4
.L_0:
        /*0004*/ 	.word	index@(_Z5ffn_4P6__halfS0_S0_jj)
        /*0008*/ 	.word	0x00000020


	//----- nvinfo : EIATTR_FRAME_SIZE
	.align		4
.L_1:
        /*000c*/ 	.byte	0x04, 0x11
        /*000e*/ 	.short	(.L_3 - .L_2)
	.align		4
.L_2:
        /*0010*/ 	.word	index@(_Z5ffn_4P6__halfS0_S0_jj)
        /*0014*/ 	.word	0x00000000


	//----- nvinfo : EIATTR_MIN_STACK_SIZE
	.align		4
.L_3:
        /*0018*/ 	.byte	0x04, 0x12
        /*001a*/ 	.short	(.L_5 - .L_4)
	.align		4
.L_4:
        /*001c*/ 	.word	index@(_Z5ffn_4P6__halfS0_S0_jj)
        /*0020*/ 	.word	0x00000000
.L_5:


//--------------------- .nv.compat                --------------------------
	.section	.nv.compat,"",@"SHT_CUDA_COMPAT_INFO"
	.align	4
        /*0000*/ 	.byte	0x02, 0x09, 0x00, 0x00, 0x02, 0x02, 0x01, 0x00, 0x02, 0x05, 0x05, 0x00, 0x03, 0x07, 0x01, 0x01
        /*0010*/ 	.byte	0x02, 0x03, 0x00, 0x00, 0x02, 0x06, 0x01, 0x00, 0x04, 0x0b, 0x08, 0x00, 0x09, 0x00, 0x00, 0x00
        /*0020*/ 	.byte	0x00, 0x00, 0x00, 0x00


//--------------------- .nv.info._Z5ffn_4P6__halfS0_S0_jj --------------------------
	.section	.nv.info._Z5ffn_4P6__halfS0_S0_jj,"",@"SHT_CUDA_INFO"
	.sectionflags	@""
	.align	4


	//----- nvinfo : EIATTR_CUDA_API_VERSION
	.align		4
        /*0000*/ 	.byte	0x04, 0x37
        /*0002*/ 	.short	(.L_7 - .L_6)
.L_6:
        /*0004*/ 	.word	0x00000082


	//----- nvinfo : EIATTR_KPARAM_INFO
	.align		4
.L_7:
        /*0008*/ 	.byte	0x04, 0x17
        /*000a*/ 	.short	(.L_9 - .L_8)
.L_8:
        /*000c*/ 	.word	0x00000000
        /*0010*/ 	.short	0x0004
        /*0012*/ 	.short	0x001c
        /*0014*/ 	.byte	0x00, 0xf0, 0x11, 0x00


	//----- nvinfo : EIATTR_KPARAM_INFO
	.align		4
.L_9:
        /*0018*/ 	.byte	0x04, 0x17
        /*001a*/ 	.short	(.L_11 - .L_10)
.L_10:
        /*001c*/ 	.word	0x00000000
        /*0020*/ 	.short	0x0003
        /*0022*/ 	.short	0x0018
        /*0024*/ 	.byte	0x00, 0xf0, 0x11, 0x00


	//----- nvinfo : EIATTR_KPARAM_INFO
	.align		4
.L_11:
        /*0028*/ 	.byte	0x04, 0x17
        /*002a*/ 	.short	(.L_13 - .L_12)
.L_12:
        /*002c*/ 	.word	0x00000000
        /*0030*/ 	.short	0x0002
        /*0032*/ 	.short	0x0010
        /*0034*/ 	.byte	0x00, 0xf5, 0x21, 0x00


	//----- nvinfo : EIATTR_KPARAM_INFO
	.align		4
.L_13:
        /*0038*/ 	.byte	0x04, 0x17
        /*003a*/ 	.short	(.L_15 - .L_14)
.L_14:
        /*003c*/ 	.word	0x00000000
        /*0040*/ 	.short	0x0001
        /*0042*/ 	.short	0x0008
        /*0044*/ 	.byte	0x00, 0xf5, 0x21, 0x00


	//----- nvinfo : EIATTR_KPARAM_INFO
	.align		4
.L_15:
        /*0048*/ 	.byte	0x04, 0x17
        /*004a*/ 	.short	(.L_17 - .L_16)
.L_16:
        /*004c*/ 	.word	0x00000000
        /*0050*/ 	.short	0x0000
        /*0052*/ 	.short	0x0000
        /*0054*/ 	.byte	0x00, 0xf5, 0x21, 0x00


	//----- nvinfo : EIATTR_SPARSE_MMA_MASK
	.align		4
.L_17:
        /*0058*/ 	.byte	0x03, 0x50
        /*005a*/ 	.short	0x0000


	//----- nvinfo : EIATTR_MAXREG_COUNT
	.align		4
        /*005c*/ 	.byte	0x03, 0x1b
        /*005e*/ 	.short	0x00ff


	//----- nvinfo : EIATTR_NUM_BARRIERS
	.align		4
        /*0060*/ 	.byte	0x02, 0x4c
        /*0062*/ 	.byte	0x01
	.zero		1


	//----- nvinfo : EIATTR_MERCURY_ISA_VERSION
	.align		4
        /*0064*/ 	.byte	0x03, 0x5f
        /*0066*/ 	.short	0x0101


	//----- nvinfo : EIATTR_VRC_CTA_INIT_COUNT
	.align		4
        /*0068*/ 	.byte	0x02, 0x4a
	.zero		1
	.zero		1


	//----- nvinfo : EIATTR_EXIT_INSTR_OFFSETS
	.align		4
        /*006c*/ 	.byte	0x04, 0x1c
        /*006e*/ 	.short	(.L_19 - .L_18)


	//   ....[0]....
.L_18:
        /*0070*/ 	.word	0x00001f90


	//   ....[1]....
        /*0074*/ 	.word	0x00002020


	//----- nvinfo : EIATTR_CRS_STACK_SIZE
	.align		4
.L_19:
        /*0078*/ 	.byte	0x04, 0x1e
        /*007a*/ 	.short	(.L_21 - .L_20)
.L_20:
        /*007c*/ 	.word	0x00000000


	//----- nvinfo : EIATTR_CBANK_PARAM_SIZE
	.align		4
.L_21:
        /*0080*/ 	.byte	0x03, 0x19
        /*0082*/ 	.short	0x0020


	//----- nvinfo : EIATTR_PARAM_CBANK
	.align		4
        /*0084*/ 	.byte	0x04, 0x0a
        /*0086*/ 	.short	(.L_23 - .L_22)
	.align		4
.L_22:
        /*0088*/ 	.word	index@(.nv.constant0._Z5ffn_4P6__halfS0_S0_jj)
        /*008c*/ 	.short	0x0380
        /*008e*/ 	.short	0x0020


	//----- nvinfo : EIATTR_SW_WAR
	.align		4
.L_23:
        /*0090*/ 	.byte	0x04, 0x36
        /*0092*/ 	.short	(.L_25 - .L_24)
.L_24:
        /*0094*/ 	.word	0x00000008
.L_25:


//--------------------- .nv.callgraph             --------------------------
	.section	.nv.callgraph,"",@"SHT_CUDA_CALLGRAPH"
	.align	4
	.sectionentsize	8
	.align		4
        /*0000*/ 	.word	0x00000000
	.align		4
        /*0004*/ 	.word	0xffffffff
	.align		4
        /*0008*/ 	.word	0x00000000
	.align		4
        /*000c*/ 	.word	0xfffffffe
	.align		4
        /*0010*/ 	.word	0x00000000
	.align		4
        /*0014*/ 	.word	0xfffffffd
	.align		4
        /*0018*/ 	.word	0x00000000
	.align		4
        /*001c*/ 	.word	0xfffffffc


//--------------------- .text._Z5ffn_4P6__halfS0_S0_jj --------------------------
	.section	.text._Z5ffn_4P6__halfS0_S0_jj,"ax",@progbits
	.align	128
        .global         _Z5ffn_4P6__halfS0_S0_jj
        .type           _Z5ffn_4P6__halfS0_S0_jj,@function
        .size           _Z5ffn_4P6__halfS0_S0_jj,(.L_x_7 - _Z5ffn_4P6__halfS0_S0_jj)
        .other          _Z5ffn_4P6__halfS0_S0_jj,@"STO_CUDA_ENTRY STV_DEFAULT"
_Z5ffn_4P6__halfS0_S0_jj:
.text._Z5ffn_4P6__halfS0_S0_jj:
[----:B------:R-:W-:Y:S01]  /*0000*/  LDC R1, c[0x0][0x37c] ;  /* 0x0000df00ff017b82 */ /* 0x000fe20000000800 */
[----:B------:R-:W0:Y:S07]  /*0010*/  S2R R3, SR_TID.X ;  /* 0x0000000000037919 */ /* 0x000e2e0000002100 */
[----:B------:R-:W1:Y:S01]  /*0020*/  S2UR UR5, SR_CgaCtaId ;  /* 0x00000000000579c3 */ /* 0x000e620000008800 */
[----:B------:R-:W-:Y:S01]  /*0030*/  UMOV UR4, 0x400 ;  /* 0x0000040000047882 */ /* 0x000fe20000000000 */
[----:B------:R-:W2:Y:S01]  /*0040*/  LDCU.64 UR6, c[0x0][0x398] ;  /* 0x00007300ff0677ac */ /* 0x000ea20008000a00 */
[----:B------:R-:W3:Y:S01]  /*0050*/  S2R R2, SR_CTAID.Y ;  /* 0x0000000000027919 */ /* 0x000ee20000002600 */
[----:B------:R-:W4:Y:S01]  /*0060*/  LDCU.64 UR10, c[0x0][0x358] ;  /* 0x00006b00ff0a77ac */ /* 0x000f220008000a00 */
[----:B------:R-:W4:Y:S01]  /*0070*/  S2R R6, SR_TID.Y ;  /* 0x0000000000067919 */ /* 0x000f220000002200 */
[----:B--2---:R-:W-:-:S02]  /*0080*/  UISETP.NE.AND UP0, UPT, UR6, URZ, UPT ;  /* 0x000000ff0600728c */ /* 0x004fc4000bf05270 */
[----:B-1----:R-:W-:-:S06]  /*0090*/  ULEA UR4, UR5, UR4, 0x18 ;  /* 0x0000000405047291 */ /* 0x002fcc000f8ec0ff */
[----:B0-----:R-:W-:Y:S01]  /*00a0*/  LEA R0, R3, UR4, 0x2 ;  /* 0x0000000403007c11 */ /* 0x001fe2000f8e10ff */
[----:B---3--:R-:W-:-:S04]  /*00b0*/  IMAD R3, R2, 0x20, R3 ;  /* 0x0000002002037824 */ /* 0x008fc800078e0203 */
[----:B------:R0:W-:Y:S01]  /*00c0*/  STS [R0], RZ ;  /* 0x000000ff00007388 */ /* 0x0001e20000000800 */
[----:B------:R-:W-:Y:S01]  /*00d0*/  IMAD.MOV.U32 R2, RZ, RZ, RZ ;  /* 0x000000ffff027224 */ /* 0x000fe200078e00ff */
[----:B----4-:R-:W-:Y:S06]  /*00e0*/  BRA.U !UP0, `(.L_x_0) ;  /* 0x0000001d08847547 */ /* 0x010fec000b800000 */
[----:B------:R-:W1:Y:S01]  /*00f0*/  LDCU UR4, c[0x0][0x398] ;  /* 0x00007300ff0477ac */ /* 0x000e620008000800 */
[----:B------:R-:W-:Y:S01]  /*0100*/  IMAD.MOV.U32 R2, RZ, RZ, RZ ;  /* 0x000000ffff027224 */ /* 0x000fe200078e00ff */
[----:B------:R-:W-:Y:S01]  /*0110*/  UISETP.GE.U32.AND UP1, UPT, UR6, 0x3e1, UPT ;  /* 0x000003e10600788c */ /* 0x000fe2000bf26070 */
[----:B------:R-:W-:Y:S01]  /*0120*/  UMOV UR8, UR7 ;  /* 0x0000000700087c82 */ /* 0x000fe20008000000 */
[----:B------:R-:W-:Y:S01]  /*0130*/  UIADD3 UR5, UPT, UPT, UR6, -0x1, URZ ;  /* 0xffffffff06057890 */ /* 0x000fe2000fffe0ff */
[----:B------:R-:W-:-:S03]  /*0140*/  IMAD R3, R6, UR8, R3 ;  /* 0x0000000806037c24 */ /* 0x000fc6000f8e0203 */
[----:B------:R-:W-:Y:S02]  /*0150*/  ULEA.HI UR5, UR5, 0x1, URZ, 0x1b ;  /* 0x0000000105057891 */ /* 0x000fe4000f8fd8ff */
[----:B-1----:R-:W-:-:S04]  /*0160*/  UIADD3 UR4, UPT, UPT, UR4, -0x1, URZ ;  /* 0xffffffff04047890 */ /* 0x002fc8000fffe0ff */
[----:B------:R-:W-:-:S04]  /*0170*/  ULEA.HI UR4, UR4, 0x1, URZ, 0x1b ;  /* 0x0000000104047891 */ /* 0x000fc8000f8fd8ff */
[----:B------:R-:W-:-:S03]  /*0180*/  ULOP3.LUT UP0, UR7, UR4, 0x1f, URZ, 0xc0, !UPT ;  /* 0x0000001f04077892 */ /* 0x000fc6000f80c0ff */
[----:B------:R-:W-:Y:S01]  /*0190*/  UMOV UR4, URZ ;  /* 0x000000ff00047c82 */ /* 0x000fe20008000000 */
[----:B------:R-:W-:Y:S08]  /*01a0*/  BRA.U !UP1, `(.L_x_1) ;  /* 0x0000001909e07547 */ /* 0x000ff0000b800000 */
[----:B------:R-:W1:Y:S01]  /*01b0*/  LDC.64 R4, c[0x0][0x388] ;  /* 0x0000e200ff047b82 */ /* 0x000e620000000a00 */
[----:B------:R-:W-:Y:S01]  /*01c0*/  ULOP3.LUT UR5, UR5, 0xfffffe0, URZ, 0xc0, !UPT ;  /* 0x0fffffe005057892 */ /* 0x000fe2000f8ec0ff */
[----:B------:R-:W-:Y:S01]  /*01d0*/  IMAD.MOV.U32 R2, RZ, RZ, RZ ;  /* 0x000000ffff027224 */ /* 0x000fe200078e00ff */
[----:B------:R-:W-:Y:S02]  /*01e0*/  UIMAD UR12, UR8, 0x3e0, URZ ;  /* 0x000003e0080c78a4 */ /* 0x000fe4000f8e02ff */
[----:B------:R-:W-:Y:S02]  /*01f0*/  UIADD3 UR6, UPT, UPT, -UR5, URZ, URZ ;  /* 0x000000ff05067290 */ /* 0x000fe4000fffe1ff */
[----:B------:R-:W-:Y:S02]  /*0200*/  UIMAD UR13, UR8, 0x3c0, URZ ;  /* 0x000003c0080d78a4 */ /* 0x000fe4000f8e02ff */
[----:B------:R-:W-:Y:S02]  /*0210*/  UIMAD UR14, UR8, 0x3a0, URZ ;  /* 0x000003a0080e78a4 */ /* 0x000fe4000f8e02ff */
[----:B------:R-:W-:-:S02]  /*0220*/  UIMAD UR15, UR8, 0x380, URZ ;  /* 0x00000380080f78a4 */ /* 0x000fc4000f8e02ff */
[----:B------:R-:W-:Y:S02]  /*0230*/  UIMAD UR16, UR8, 0x360, URZ ;  /* 0x00000360081078a4 */ /* 0x000fe4000f8e02ff */
[----:B------:R-:W-:Y:S02]  /*0240*/  UIMAD UR17, UR8, 0x340, URZ ;  /* 0x00000340081178a4 */ /* 0x000fe4000f8e02ff */
[----:B------:R-:W-:Y:S02]  /*0250*/  UIMAD UR18, UR8, 0x320, URZ ;  /* 0x00000320081278a4 */ /* 0x000fe4000f8e02ff */
[----:B------:R-:W-:Y:S02]  /*0260*/  UIMAD UR19, UR8, 0x300, URZ ;  /* 0x00000300081378a4 */ /* 0x000fe4000f8e02ff */
[----:B------:R-:W-:Y:S02]  /*0270*/  UIMAD UR20, UR8, 0x2e0, URZ ;  /* 0x000002e0081478a4 */ /* 0x000fe4000f8e02ff */
[----:B------:R-:W-:Y:S01]  /*0280*/  UIMAD UR21, UR8, 0x2c0, URZ ;  /* 0x000002c0081578a4 */ /* 0x000fe2000f8e02ff */
[----:B-1----:R-:W-:Y:S01]  /*0290*/  IMAD.WIDE.U32 R4, R6, 0x2, R4 ;  /* 0x0000000206047825 */ /* 0x002fe200078e0004 */
[----:B------:R-:W-:-:S02]  /*02a0*/  UIMAD UR22, UR8, 0x2a0, URZ ;  /* 0x000002a0081678a4 */ /* 0x000fc4000f8e02ff */
[----:B------:R-:W-:Y:S01]  /*02b0*/  UIMAD UR23, UR8, 0x280, URZ ;  /* 0x00000280081778a4 */ /* 0x000fe2000f8e02ff */
[----:B------:R-:W-:Y:S01]  /*02c0*/  IADD3 R10, P0, PT, R4, 0x400, RZ ;  /* 0x00000400040a7810 */ /* 0x000fe20007f1e0ff */
[----:B------:R-:W-:Y:S02]  /*02d0*/  UIMAD UR24, UR8, 0x260, URZ ;  /* 0x00000260081878a4 */ /* 0x000fe4000f8e02ff */
[----:B------:R-:W-:Y:S02]  /*02e0*/  UIMAD UR25, UR8, 0x240, URZ ;  /* 0x00000240081978a4 */ /* 0x000fe4000f8e02ff */
[----:B------:R-:W-:Y:S01]  /*02f0*/  IMAD.X R11, RZ, RZ, R5, P0 ;  /* 0x000000ffff0b7224 */ /* 0x000fe200000e0605 */
[----:B------:R-:W-:Y:S02]  /*0300*/  UIMAD UR26, UR8, 0x220, URZ ;  /* 0x00000220081a78a4 */ /* 0x000fe4000f8e02ff */
[----:B------:R-:W-:Y:S02]  /*0310*/  USHF.L.U32 UR27, UR8, 0x9, URZ ;  /* 0x00000009081b7899 */ /* 0x000fe400080006ff */
[----:B------:R-:W-:-:S02]  /*0320*/  UIMAD UR28, UR8, 0x1e0, URZ ;  /* 0x000001e0081c78a4 */ /* 0x000fc4000f8e02ff */
[----:B------:R-:W-:Y:S02]  /*0330*/  UIMAD UR29, UR8, 0x1c0, URZ ;  /* 0x000001c0081d78a4 */ /* 0x000fe4000f8e02ff */
[----:B------:R-:W-:Y:S02]  /*0340*/  UIMAD UR30, UR8, 0x1a0, URZ ;  /* 0x000001a0081e78a4 */ /* 0x000fe4000f8e02ff */
[----:B------:R-:W-:Y:S02]  /*0350*/  UIMAD UR31, UR8, 0x180, URZ ;  /* 0x00000180081f78a4 */ /* 0x000fe4000f8e02ff */
[----:B------:R-:W-:Y:S02]  /*0360*/  UIMAD UR32, UR8, 0x160, URZ ;  /* 0x00000160082078a4 */ /* 0x000fe4000f8e02ff */
[----:B------:R-:W-:Y:S02]  /*0370*/  UIMAD UR33, UR8, 0x140, URZ ;  /* 0x00000140082178a4 */ /* 0x000fe4000f8e02ff */
[----:B------:R-:W-:-:S02]  /*0380*/  UIMAD UR34, UR8, 0x120, URZ ;  /* 0x00000120082278a4 */ /* 0x000fc4000f8e02ff */
[----:B------:R-:W-:Y:S02]  /*0390*/  USHF.L.U32 UR35, UR8, 0x8, URZ ;  /* 0x0000000808237899 */ /* 0x000fe400080006ff */
[----:B------:R-:W-:Y:S02]  /*03a0*/  UIMAD UR36, UR8, 0xe0, URZ ;  /* 0x000000e0082478a4 */ /* 0x000fe4000f8e02ff */
[----:B------:R-:W-:Y:S02]  /*03b0*/  UIMAD UR37, UR8, 0xc0, URZ ;  /* 0x000000c0082578a4 */ /* 0x000fe4000f8e02ff */
[----:B------:R-:W-:Y:S02]  /*03c0*/  UIMAD UR38, UR8, 0xa0, URZ ;  /* 0x000000a0082678a4 */ /* 0x000fe4000f8e02ff */
[----:B------:R-:W-:Y:S02]  /*03d0*/  USHF.L.U32 UR39, UR8, 0x7, URZ ;  /* 0x0000000708277899 */ /* 0x000fe400080006ff */
[----:B------:R-:W-:-:S02]  /*03e0*/  UIMAD UR40, UR8, 0x60, URZ ;  /* 0x00000060082878a4 */ /* 0x000fc4000f8e02ff */
[----:B------:R-:W-:Y:S01]  /*03f0*/  USHF.L.U32 UR41, UR8, 0x6, URZ ;  /* 0x0000000608297899 */ /* 0x000fe200080006ff */
[----:B------:R-:W1:Y:S01]  /*0400*/  LDCU UR9, c[0x0][0x39c] ;  /* 0x00007380ff0977ac */ /* 0x000e620008000800 */
[----:B------:R-:W-:Y:S01]  /*0410*/  USHF.L.U32 UR42, UR8, 0x5, URZ ;  /* 0x00000005082a7899 */ /* 0x000fe200080006ff */
[----:B------:R-:W-:Y:S01]  /*0420*/  UMOV UR5, URZ ;  /* 0x000000ff00057c82 */ /* 0x000fe20008000000 */
[----:B------:R-:W-:-:S10]  /*0430*/  UMOV UR4, URZ ;  /* 0x000000ff00047c82 */ /* 0x000fd40008000000 */
.L_x_2:
[----:B------:R-:W2:Y:S04]  /*0440*/  LDG.E.U16 R17, desc[UR10][R10.64+-0x400] ;  /* 0xfffc000a0a117981 */ /* 0x000ea8000c1e1500 */
[----:B------:R-:W3:Y:S04]  /*0450*/  LDG.E.U16 R21, desc[UR10][R10.64+-0x3c0] ;  /* 0xfffc400a0a157981 */ /* 0x000ee8000c1e1500 */
[----:B------:R-:W4:Y:S04]  /*0460*/  LDG.E.U16 R15, desc[UR10][R10.64+-0x380] ;  /* 0xfffc800a0a0f7981 */ /* 0x000f28000c1e1500 */
[----:B------:R-:W5:Y:S04]  /*0470*/  LDG.E.U16 R13, desc[UR10][R10.64+-0x340] ;  /* 0xfffcc00a0a0d7981 */ /* 0x000f68000c1e1500 */
[----:B------:R-:W5:Y:S04]  /*0480*/  LDG.E.U16 R12, desc[UR10][R10.64+-0x300] ;  /* 0xfffd000a0a0c7981 */ /* 0x000f68000c1e1500 */
[----:B------:R-:W5:Y:S01]  /*0490*/  LDG.E.U16 R26, desc[UR10][R10.64+-0x200] ;  /* 0xfffe000a0a1a7981 */ /* 0x000f62000c1e1500 */
[----:B--2---:R-:W-:-:S02]  /*04a0*/  HADD2.F32 R17, -RZ, R17.H0_H0 ;  /* 0x20000011ff117230 */ /* 0x004fc40000004100 */
[----:B---3--:R-:W-:-:S03]  /*04b0*/  HADD2.F32 R21, -RZ, R21.H0_H0 ;  /* 0x20000015ff157230 */ /* 0x008fc60000004100 */
[----:B------:R-:W-:Y:S01]  /*04c0*/  FSETP.NEU.AND P3, PT, R17, RZ, PT ;  /* 0x000000ff1100720b */ /* 0x000fe20003f6d000 */
[----:B----4-:R-:W-:Y:S01]  /*04d0*/  HADD2.F32 R15, -RZ, R15.H0_H0 ;  /* 0x2000000fff0f7230 */ /* 0x010fe20000004100 */
[----:B------:R-:W-:Y:S01]  /*04e0*/  FSETP.NEU.AND P2, PT, R21, RZ, PT ;  /* 0x000000ff1500720b */ /* 0x000fe20003f4d000 */
[----:B-----5:R-:W-:-:S03]  /*04f0*/  HADD2.F32 R13, -RZ, R13.H0_H0 ;  /* 0x2000000dff0d7230 */ /* 0x020fc60000004100 */
[----:B------:R-:W-:Y:S02]  /*0500*/  FSETP.NEU.AND P1, PT, R15, RZ, PT ;  /* 0x000000ff0f00720b */ /* 0x000fe40003f2d000 */
[----:B------:R-:W-:-:S05]  /*0510*/  FSETP.NEU.AND P0, PT, R13, RZ, PT ;  /* 0x000000ff0d00720b */ /* 0x000fca0003f0d000 */
[----:B------:R-:W2:Y:S01]  /*0520*/  @P3 LDC.64 R18, c[0x0][0x380] ;  /* 0x0000e000ff123b82 */ /* 0x000ea20000000a00 */
[----:B------:R-:W-:-:S07]  /*0530*/  @P3 IADD3 R14, P4, PT, R3, UR5, RZ ;  /* 0x00000005030e3c10 */ /* 0x000fce000ff9e0ff */
[----:B------:R-:W3:Y:S01]  /*0540*/  @P2 LDC.64 R8, c[0x0][0x380] ;  /* 0x0000e000ff082b82 */ /* 0x000ee20000000a00 */
[----:B------:R-:W-:-:S07]  /*0550*/  @P3 IMAD.X R20, RZ, RZ, RZ, P4 ;  /* 0x000000ffff143224 */ /* 0x000fce00020e06ff */
[----:B------:R-:W4:Y:S01]  /*0560*/  @P1 LDC.64 R6, c[0x0][0x380] ;  /* 0x0000e000ff061b82 */ /* 0x000f220000000a00 */
[----:B------:R-:W-:Y:S02]  /*0570*/  @P2 IADD3 R16, P5, PT, R3, UR42, RZ ;  /* 0x0000002a03102c10 */ /* 0x000fe4000ffbe0ff */
[----:B--2---:R-:W-:-:S05]  /*0580*/  @P3 LEA R18, P4, R14, R18, 0x1 ;  /* 0x000000120e123211 */ /* 0x004fca00078808ff */
[----:B------:R-:W2:Y:S01]  /*0590*/  @P0 LDC.64 R4, c[0x0][0x380] ;  /* 0x0000e000ff040b82 */ /* 0x000ea20000000a00 */
[----:B------:R-:W-:Y:S01]  /*05a0*/  @P3 LEA.HI.X R19, R14, R19, R20, 0x1, P4 ;  /* 0x000000130e133211 */ /* 0x000fe200020f0c14 */
[----:B------:R-:W-:Y:S01]  /*05b0*/  @P2 IMAD.X R20, RZ, RZ, RZ, P5 ;  /* 0x000000ffff142224 */ /* 0x000fe200028e06ff */
[----:B------:R-:W5:Y:S01]  /*05c0*/  LDG.E.U16 R14, desc[UR10][R10.64+-0x2c0] ;  /* 0xfffd400a0a0e7981 */ /* 0x000f62000c1e1500 */
[----:B---3--:R-:W-:-:S03]  /*05d0*/  @P2 LEA R8, P4, R16, R8, 0x1 ;  /* 0x0000000810082211 */ /* 0x008fc600078808ff */
[----:B------:R-:W3:Y:S01]  /*05e0*/  @P3 LDG.E.U16 R18, desc[UR10][R18.64] ;  /* 0x0000000a12123981 */ /* 0x000ee2000c1e1500 */
[----:B------:R-:W-:Y:S02]  /*05f0*/  @P2 LEA.HI.X R9, R16, R9, R20, 0x1, P4 ;  /* 0x0000000910092211 */ /* 0x000fe400020f0c14 */
[C---:B------:R-:W-:Y:S01]  /*0600*/  @P1 IADD3 R20, P4, PT, R3.reuse, UR41, RZ ;  /* 0x0000002903141c10 */ /* 0x040fe2000ff9e0ff */
[----:B------:R-:W3:Y:S04]  /*0610*/  LDG.E.U16 R16, desc[UR10][R10.64+-0x280] ;  /* 0xfffd800a0a107981 */ /* 0x000ee8000c1e1500 */
[----:B------:R-:W-:Y:S01]  /*0620*/  @P1 IMAD.X R23, RZ, RZ, RZ, P4 ;  /* 0x000000ffff171224 */ /* 0x000fe200020e06ff */
[----:B----4-:R-:W-:Y:S01]  /*0630*/  @P1 LEA R22, P4, R20, R6, 0x1 ;  /* 0x0000000614161211 */ /* 0x010fe200078808ff */
[----:B------:R-:W4:Y:S01]  /*0640*/  @P2 LDG.E.U16 R8, desc[UR10][R8.64] ;  /* 0x0000000a08082981 */ /* 0x000f22000c1e1500 */
[----:B------:R-:W-:-:S02]  /*0650*/  @P0 IADD3 R6, P5, PT, R3, UR40, RZ ;  /* 0x0000002803060c10 */ /* 0x000fc4000ffbe0ff */
[----:B------:R-:W-:Y:S02]  /*0660*/  @P1 LEA.HI.X R23, R20, R7, R23, 0x1, P4 ;  /* 0x0000000714171211 */ /* 0x000fe400020f0c17 */
[C---:B--2---:R-:W-:Y:S01]  /*0670*/  @P0 LEA R24, P4, R6.reuse, R4, 0x1 ;  /* 0x0000000406180211 */ /* 0x044fe200078808ff */
[----:B------:R-:W-:Y:S01]  /*0680*/  @P0 IMAD.X R7, RZ, RZ, RZ, P5 ;  /* 0x000000ffff070224 */ /* 0x000fe200028e06ff */
[----:B------:R-:W2:Y:S04]  /*0690*/  LDG.E.U16 R4, desc[UR10][R10.64+-0x240] ;  /* 0xfffdc00a0a047981 */ /* 0x000ea8000c1e1500 */
[----:B------:R-:W2:Y:S01]  /*06a0*/  @P1 LDG.E.U16 R22, desc[UR10][R22.64] ;  /* 0x0000000a16161981 */ /* 0x000ea2000c1e1500 */
[----:B------:R-:W-:-:S03]  /*06b0*/  @P0 LEA.HI.X R25, R6, R5, R7, 0x1, P4 ;  /* 0x0000000506190211 */ /* 0x000fc600020f0c07 */
[----:B------:R-:W2:Y:S04]  /*06c0*/  LDG.E.U16 R20, desc[UR10][R10.64+-0x1c0] ;  /* 0xfffe400a0a147981 */ /* 0x000ea8000c1e1500 */
[----:B------:R-:W2:Y:S04]  /*06d0*/  @P0 LDG.E.U16 R24, desc[UR10][R24.64] ;  /* 0x0000000a18180981 */ /* 0x000ea8000c1e1500 */
[----:B------:R-:W2:Y:S01]  /*06e0*/  LDG.E.U16 R9, desc[UR10][R10.64+-0x180] ;  /* 0xfffe800a0a097981 */ /* 0x000ea2000c1e1500 */
[----:B------:R-:W-:-:S05]  /*06f0*/  HADD2.F32 R6, -RZ, R12.H0_H0 ;  /* 0x2000000cff067230 */ /* 0x000fca0000004100 */
[----:B------:R-:W-:Y:S01]  /*0700*/  FSETP.NEU.AND P6, PT, R6, RZ, PT ;  /* 0x000000ff0600720b */ /* 0x000fe20003fcd000 */
[----:B-----5:R-:W-:-:S05]  /*0710*/  HADD2.F32 R5, -RZ, R14.H0_H0 ;  /* 0x2000000eff057230 */ /* 0x020fca0000004100 */
[----:B------:R-:W-:Y:S01]  /*0720*/  FSETP.NEU.AND P5, PT, R5, RZ, PT ;  /* 0x000000ff0500720b */ /* 0x000fe20003fad000 */
[----:B---3--:R-:W-:-:S06]  /*0730*/  @P3 HADD2.F32 R12, -RZ, R18.H0_H0 ;  /* 0x20000012ff0c3230 */ /* 0x008fcc0000004100 */
[----:B------:R-:W3:Y:S01]  /*0740*/  @P6 LDC.64 R18, c[0x0][0x380] ;  /* 0x0000e000ff126b82 */ /* 0x000ee20000000a00 */
[----:B------:R-:W-:Y:S02]  /*0750*/  HADD2.F32 R7, -RZ, R16.H0_H0 ;  /* 0x20000010ff077230 */ /* 0x000fe40000004100 */
[----:B------:R-:W-:-:S03]  /*0760*/  @P3 FFMA R2, R17, R12, R2 ;  /* 0x0000000c11023223 */ /* 0x000fc60000000002 */
[----:B------:R-:W-:Y:S01]  /*0770*/  FSETP.NEU.AND P3, PT, R7, RZ, PT ;  /* 0x000000ff0700720b */ /* 0x000fe20003f6d000 */
[----:B----4-:R-:W-:Y:S01]  /*0780*/  @P2 HADD2.F32 R8, -RZ, R8.H0_H0 ;  /* 0x20000008ff082230 */ /* 0x010fe20000004100 */
[----:B------:R-:W4:Y:S04]  /*0790*/  @P5 LDC.64 R16, c[0x0][0x380] ;  /* 0x0000e000ff105b82 */ /* 0x000f280000000a00 */
[----:B------:R-:W-:Y:S01]  /*07a0*/  @P2 FFMA R2, R21, R8, R2 ;  /* 0x0000000815022223 */ /* 0x000fe20000000002 */
[----:B--2---:R-:W-:Y:S02]  /*07b0*/  HADD2.F32 R4, -RZ, R4.H0_H0 ;  /* 0x20000004ff047230 */ /* 0x004fe40000004100 */
[----:B------:R-:W-:-:S03]  /*07c0*/  @P1 HADD2.F32 R22, -RZ, R22.H0_H0 ;  /* 0x20000016ff161230 */ /* 0x000fc60000004100 */
[----:B------:R-:W-:Y:S02]  /*07d0*/  FSETP.NEU.AND P4, PT, R4, RZ, PT ;  /* 0x000000ff0400720b */ /* 0x000fe40003f8d000 */
[----:B------:R-:W-:Y:S01]  /*07e0*/  @P1 FFMA R2, R15, R22, R2 ;  /* 0x000000160f021223 */ /* 0x000fe20000000002 */
[----:B------:R-:W-:Y:S01]  /*07f0*/  @P6 IADD3 R22, P2, PT, R3, UR39, RZ ;  /* 0x0000002703166c10 */ /* 0x000fe2000ff5e0ff */
[----:B------:R-:W2:Y:S01]  /*0800*/  @P3 LDC.64 R14, c[0x0][0x380] ;  /* 0x0000e000ff0e3b82 */ /* 0x000ea20000000a00 */
[----:B------:R-:W-:Y:S02]  /*0810*/  @P0 HADD2.F32 R24, -RZ, R24.H0_H0 ;  /* 0x20000018ff180230 */ /* 0x000fe40000004100 */
[----:B------:R-:W-:Y:S02]  /*0820*/  HADD2.F32 R8, -RZ, R26.H0_H0 ;  /* 0x2000001aff087230 */ /* 0x000fe40000004100 */
[----:B------:R-:W-:Y:S02]  /*0830*/  @P6 IMAD.X R23, RZ, RZ, RZ, P2 ;  /* 0x000000ffff176224 */ /* 0x000fe400010e06ff */
[----:B------:R-:W-:Y:S01]  /*0840*/  @P0 FFMA R2, R13, R24, R2 ;  /* 0x000000180d020223 */ /* 0x000fe20000000002 */
[----:B---3--:R-:W-:Y:S01]  /*0850*/  @P6 LEA R18, P0, R22, R18, 0x1 ;  /* 0x0000001216126211 */ /* 0x008fe200078008ff */
[----:B------:R-:W3:Y:S01]  /*0860*/  @P4 LDC.64 R12, c[0x0][0x380] ;  /* 0x0000e000ff0c4b82 */ /* 0x000ee20000000a00 */
[----:B------:R-:W-:-:S02]  /*0870*/  @P5 IADD3 R21, P2, PT, R3, UR38, RZ ;  /* 0x0000002603155c10 */ /* 0x000fc4000ff5e0ff */
[----:B------:R-:W-:Y:S02]  /*0880*/  FSETP.NEU.AND P1, PT, R8, RZ, PT ;  /* 0x000000ff0800720b */ /* 0x000fe40003f2d000 */
[----:B------:R-:W-:Y:S01]  /*0890*/  @P6 LEA.HI.X R19, R22, R19, R23, 0x1, P0 ;  /* 0x0000001316136211 */ /* 0x000fe200000f0c17 */
[----:B------:R-:W-:Y:S01]  /*08a0*/  HADD2.F32 R22, -RZ, R20.H0_H0 ;  /* 0x20000014ff167230 */ /* 0x000fe20000004100 */
[----:B----4-:R-:W-:Y:S01]  /*08b0*/  @P5 LEA R16, P0, R21, R16, 0x1 ;  /* 0x0000001015105211 */ /* 0x010fe200078008ff */
[----:B------:R-:W-:-:S05]  /*08c0*/  @P5 IMAD.X R20, RZ, RZ, RZ, P2 ;  /* 0x000000ffff145224 */ /* 0x000fca00010e06ff */
[----:B------:R-:W-:Y:S02]  /*08d0*/  @P5 LEA.HI.X R17, R21, R17, R20, 0x1, P0 ;  /* 0x0000001115115211 */ /* 0x000fe400000f0c14 */
[----:B------:R-:W-:Y:S01]  /*08e0*/  @P3 IADD3 R25, P0, PT, R3, UR37, RZ ;  /* 0x0000002503193c10 */ /* 0x000fe2000ff1e0ff */
[----:B------:R-:W4:Y:S01]  /*08f0*/  @P1 LDC.64 R20, c[0x0][0x380] ;  /* 0x0000e000ff141b82 */ /* 0x000f220000000a00 */
[----:B------:R-:W-:-:S03]  /*0900*/  FSETP.NEU.AND P2, PT, R22, RZ, PT ;  /* 0x000000ff1600720b */ /* 0x000fc60003f4d000 */
[----:B------:R-:W-:Y:S01]  /*0910*/  @P3 IMAD.X R26, RZ, RZ, RZ, P0 ;  /* 0x000000ffff1a3224 */ /* 0x000fe200000e06ff */
[----:B--2---:R-:W-:-:S04]  /*0920*/  @P3 LEA R24, P0, R25, R14, 0x1 ;  /* 0x0000000e19183211 */ /* 0x004fc800078008ff */
[----:B------:R-:W-:Y:S02]  /*0930*/  @P3 LEA.HI.X R25, R25, R15, R26, 0x1, P0 ;  /* 0x0000000f19193211 */ /* 0x000fe400000f0c1a */
[----:B------:R-:W-:-:S03]  /*0940*/  @P4 IADD3 R27, P0, PT, R3, UR36, RZ ;  /* 0x00000024031b4c10 */ /* 0x000fc6000ff1e0ff */
[----:B------:R-:W2:Y:S01]  /*0950*/  @P2 LDC.64 R14, c[0x0][0x380] ;  /* 0x0000e000ff0e2b82 */ /* 0x000ea20000000a00 */
[----:B------:R-:W-:Y:S01]  /*0960*/  HADD2.F32 R9, -RZ, R9.H0_H0 ;  /* 0x20000009ff097230 */ /* 0x000fe20000004100 */
[----:B------:R-:W-:Y:S01]  /*0970*/  P2R R23, PR, RZ, 0x40 ;  /* 0x00000040ff177803 */ /* 0x000fe20000000000 */
[----:B------:R-:W-:Y:S01]  /*0980*/  @P4 IMAD.X R28, RZ, RZ, RZ, P0 ;  /* 0x000000ffff1c4224 */ /* 0x000fe200000e06ff */
[C---:B---3--:R-:W-:Y:S01]  /*0990*/  @P4 LEA R26, P0, R27.reuse, R12, 0x1 ;  /* 0x0000000c1b1a4211 */ /* 0x048fe200078008ff */
[----:B------:R-:W3:Y:S03]  /*09a0*/  @P3 LDG.E.U16 R24, desc[UR10][R24.64] ;  /* 0x0000000a18183981 */ /* 0x000ee6000c1e1500 */
[----:B------:R-:W-:Y:S02]  /*09b0*/  @P4 LEA.HI.X R27, R27, R13, R28, 0x1, P0 ;  /* 0x0000000d1b1b4211 */ /* 0x000fe400000f0c1c */
[----:B------:R-:W-:-:S03]  /*09c0*/  @P1 IADD3 R12, P0, PT, R3, UR35, RZ ;  /* 0x00000023030c1c10 */ /* 0x000fc6000ff1e0ff */
[----:B------:R-:W5:Y:S02]  /*09d0*/  @P4 LDG.E.U16 R26, desc[UR10][R26.64] ;  /* 0x0000000a1a1a4981 */ /* 0x000f64000c1e1500 */
[----:B------:R-:W-:Y:S01]  /*09e0*/  @P1 IMAD.X R13, RZ, RZ, RZ, P0 ;  /* 0x000000ffff0d1224 */ /* 0x000fe200000e06ff */
[C---:B----4-:R-:W-:Y:S01]  /*09f0*/  @P1 LEA R20, P0, R12.reuse, R20, 0x1 ;  /* 0x000000140c141211 */ /* 0x050fe200078008ff */
[----:B------:R-:W4:Y:S03]  /*0a00*/  LDG.E.U16 R25, desc[UR10][R10.64+-0x40] ;  /* 0xffffc00a0a197981 */ /* 0x000f26000c1e1500 */
[----:B------:R-:W-:Y:S02]  /*0a10*/  @P1 LEA.HI.X R21, R12, R21, R13, 0x1, P0 ;  /* 0x000000150c151211 */ /* 0x000fe400000f0c0d */
[----:B------:R-:W-:-:S03]  /*0a20*/  @P2 IADD3 R12, P0, PT, R3, UR34, RZ ;  /* 0x00000022030c2c10 */ /* 0x000fc6000ff1e0ff */
[----:B------:R-:W5:Y:S02]  /*0a30*/  @P1 LDG.E.U16 R20, desc[UR10][R20.64] ;  /* 0x0000000a14141981 */ /* 0x000f64000c1e1500 */
[----:B------:R-:W-:Y:S01]  /*0a40*/  @P2 IMAD.X R13, RZ, RZ, RZ, P0 ;  /* 0x000000ffff0d2224 */ /* 0x000fe200000e06ff */
[----:B--2---:R-:W-:-:S04]  /*0a50*/  @P2 LEA R14, P0, R12, R14, 0x1 ;  /* 0x0000000e0c0e2211 */ /* 0x004fc800078008ff */
[----:B------:R-:W-:Y:S02]  /*0a60*/  @P2 LEA.HI.X R15, R12, R15, R13, 0x1, P0 ;  /* 0x0000000f0c0f2211 */ /* 0x000fe400000f0c0d */
[----:B------:R-:W-:Y:S01]  /*0a70*/  FSETP.NEU.AND P0, PT, R9, RZ, PT ;  /* 0x000000ff0900720b */ /* 0x000fe20003f0d000 */
[----:B------:R-:W2:Y:S04]  /*0a80*/  LDG.E.U16 R21, desc[UR10][R10.64+0x40] ;  /* 0x0000400a0a157981 */ /* 0x000ea8000c1e1500 */
[----:B------:R-:W2:Y:S08]  /*0a90*/  @P2 LDG.E.U16 R14, desc[UR10][R14.64] ;  /* 0x0000000a0e0e2981 */ /* 0x000eb0000c1e1500 */
[----:B------:R-:W0:Y:S01]  /*0aa0*/  @P0 LDC.64 R12, c[0x0][0x380] ;  /* 0x0000e000ff0c0b82 */ /* 0x000e220000000a00 */
[----:B------:R-:W-:Y:S01]  /*0ab0*/  @P0 IADD3 R28, P6, PT, R3, UR33, RZ ;  /* 0x00000021031c0c10 */ /* 0x000fe2000ffde0ff */
[----:B------:R-:W2:Y:S03]  /*0ac0*/  LDG.E.U16 R15, desc[UR10][R10.64+-0x80] ;  /* 0xffff800a0a0f7981 */ /* 0x000ea6000c1e1500 */
[----:B------:R-:W-:-:S02]  /*0ad0*/  @P0 IADD3.X R29, PT, PT, RZ, RZ, RZ, P6, !PT ;  /* 0x000000ffff1d0210 */ /* 0x000fc400037fe4ff */
[----:B0-----:R-:W-:-:S04]  /*0ae0*/  @P0 LEA R12, P6, R28, R12, 0x1 ;  /* 0x0000000c1c0c0211 */ /* 0x001fc800078c08ff */
[----:B------:R-:W-:Y:S02]  /*0af0*/  @P0 LEA.HI.X R13, R28, R13, R29, 0x1, P6 ;  /* 0x0000000d1c0d0211 */ /* 0x000fe400030f0c1d */
[----:B------:R-:W-:Y:S02]  /*0b00*/  ISETP.NE.AND P6, PT, R23, RZ, PT ;  /* 0x000000ff1700720c */ /* 0x000fe40003fc5270 */
[----:B------:R-:W5:Y:S04]  /*0b10*/  LDG.E.U16 R23, desc[UR10][R10.64+-0xc0] ;  /* 0xffff400a0a177981 */ /* 0x000f68000c1e1500 */
[----:B------:R-:W2:Y:S07]  /*0b20*/  @P0 LDG.E.U16 R12, desc[UR10][R12.64] ;  /* 0x0000000a0c0c0981 */ /* 0x000eae000c1e1500 */
[----:B------:R-:W5:Y:S04]  /*0b30*/  @P6 LDG.E.U16 R18, desc[UR10][R18.64] ;  /* 0x0000000a12126981 */ /* 0x000f68000c1e1500 */
[----:B------:R-:W2:Y:S04]  /*0b40*/  LDG.E.U16 R13, desc[UR10][R10.64] ;  /* 0x0000000a0a0d7981 */ /* 0x000ea8000c1e1500 */
[----:B------:R-:W2:Y:S04]  /*0b50*/  @P5 LDG.E.U16 R19, desc[UR10][R16.64] ;  /* 0x0000000a10135981 */ /* 0x000ea8000c1e1500 */
[----:B------:R-:W2:Y:S04]  /*0b60*/  LDG.E.U16 R16, desc[UR10][R10.64+-0x140] ;  /* 0xfffec00a0a107981 */ /* 0x000ea8000c1e1500 */
[----:B------:R-:W2:Y:S01]  /*0b70*/  LDG.E.U16 R17, desc[UR10][R10.64+-0x100] ;  /* 0xffff000a0a117981 */ /* 0x000ea2000c1e1500 */
[----:B---3--:R-:W-:-:S02]  /*0b80*/  @P3 HADD2.F32 R24, -RZ, R24.H0_H0 ;  /* 0x20000018ff183230 */ /* 0x008fc40000004100 */
[----:B----4-:R-:W-:Y:S02]  /*0b90*/  HADD2.F32 R25, -RZ, R25.H0_H0 ;  /* 0x20000019ff197230 */ /* 0x010fe40000004100 */
[----:B-----5:R-:W-:-:S05]  /*0ba0*/  @P6 HADD2.F32 R29, -RZ, R18.H0_H0 ;  /* 0x20000012ff1d6230 */ /* 0x020fca0000004100 */
[----:B------:R-:W-:Y:S01]  /*0bb0*/  @P6 FFMA R2, R6, R29, R2 ;  /* 0x0000001d06026223 */ /* 0x000fe20000000002 */
[----:B--2---:R-:W-:Y:S02]  /*0bc0*/  @P5 HADD2.F32 R19, -RZ, R19.H0_H0 ;  /* 0x20000013ff135230 */ /* 0x004fe40000004100 */
[----:B------:R-:W-:-:S05]  /*0bd0*/  HADD2.F32 R16, -RZ, R16.H0_H0 ;  /* 0x20000010ff107230 */ /* 0x000fca0000004100 */
[----:B------:R-:W-:Y:S01]  /*0be0*/  FSETP.NEU.AND P6, PT, R16, RZ, PT ;  /* 0x000000ff1000720b */ /* 0x000fe20003fcd000 */
[----:B------:R-:W-:Y:S02]  /*0bf0*/  HADD2.F32 R17, -RZ, R17.H0_H0 ;  /* 0x20000011ff117230 */ /* 0x000fe40000004100 */
[----:B------:R-:W-:-:S03]  /*0c00*/  @P5 FFMA R2, R5, R19, R2 ;  /* 0x0000001305025223 */ /* 0x000fc60000000002 */
[----:B------:R-:W-:Y:S01]  /*0c10*/  FSETP.NEU.AND P5, PT, R17, RZ, PT ;  /* 0x000000ff1100720b */ /* 0x000fe20003fad000 */
[----:B------:R-:W-:Y:S01]  /*0c20*/  @P3 FFMA R2, R7, R24, R2 ;  /* 0x0000001807023223 */ /* 0x000fe20000000002 */
[----:B------:R-:W-:Y:S02]  /*0c30*/  HADD2.F32 R23, -RZ, R23.H0_H0 ;  /* 0x20000017ff177230 */ /* 0x000fe40000004100 */
[----:B------:R-:W-:-:S03]  /*0c40*/  @P4 HADD2.F32 R5, -RZ, R26.H0_H0 ;  /* 0x2000001aff054230 */ /* 0x000fc60000004100 */
[----:B------:R-:W0:Y:S01]  /*0c50*/  @P6 LDC.64 R6, c[0x0][0x380] ;  /* 0x0000e000ff066b82 */ /* 0x000e220000000a00 */
[----:B------:R-:W-:Y:S01]  /*0c60*/  FSETP.NEU.AND P3, PT, R23, RZ, PT ;  /* 0x000000ff1700720b */ /* 0x000fe20003f6d000 */
[----:B------:R-:W-:Y:S02]  /*0c70*/  @P1 HADD2.F32 R19, -RZ, R20.H0_H0 ;  /* 0x20000014ff131230 */ /* 0x000fe40000004100 */
[----:B------:R-:W-:Y:S01]  /*0c80*/  @P4 FFMA R2, R4, R5, R2 ;  /* 0x0000000504024223 */ /* 0x000fe20000000002 */
[----:B------:R-:W-:-:S03]  /*0c90*/  HADD2.F32 R18, -RZ, R15.H0_H0 ;  /* 0x2000000fff127230 */ /* 0x000fc60000004100 */
[----:B------:R-:W2:Y:S01]  /*0ca0*/  @P5 LDC.64 R4, c[0x0][0x380] ;  /* 0x0000e000ff045b82 */ /* 0x000ea20000000a00 */
[----:B------:R-:W-:Y:S01]  /*0cb0*/  @P1 FFMA R2, R8, R19, R2 ;  /* 0x0000001308021223 */ /* 0x000fe20000000002 */
[----:B------:R-:W-:Y:S01]  /*0cc0*/  @P2 HADD2.F32 R19, -RZ, R14.H0_H0 ;  /* 0x2000000eff132230 */ /* 0x000fe20000004100 */
[----:B------:R-:W-:Y:S01]  /*0cd0*/  FSETP.NEU.AND P4, PT, R18, RZ, PT ;  /* 0x000000ff1200720b */ /* 0x000fe20003f8d000 */
[----:B------:R-:W-:-:S03]  /*0ce0*/  @P0 HADD2.F32 R12, -RZ, R12.H0_H0 ;  /* 0x2000000cff0c0230 */ /* 0x000fc60000004100 */
[----:B------:R-:W-:Y:S01]  /*0cf0*/  @P2 FFMA R2, R22, R19, R2 ;  /* 0x0000001316022223 */ /* 0x000fe20000000002 */
[----:B------:R-:W3:Y:S01]  /*0d00*/  @P3 LDC.64 R14, c[0x0][0x380] ;  /* 0x0000e000ff0e3b82 */ /* 0x000ee20000000a00 */
[----:B------:R-:W-:Y:S02]  /*0d10*/  @P6 IADD3 R19, P2, PT, R3, UR32, RZ ;  /* 0x0000002003136c10 */ /* 0x000fe4000ff5e0ff */
[----:B------:R-:W-:-:S03]  /*0d20*/  @P0 FFMA R2, R9, R12, R2 ;  /* 0x0000000c09020223 */ /* 0x000fc60000000002 */
[----:B------:R-:W-:Y:S01]  /*0d30*/  @P6 IMAD.X R20, RZ, RZ, RZ, P2 ;  /* 0x000000ffff146224 */ /* 0x000fe200010e06ff */
[----:B------:R-:W-:Y:S01]  /*0d40*/  @P5 IADD3 R12, P2, PT, R3, UR31, RZ ;  /* 0x0000001f030c5c10 */ /* 0x000fe2000ff5e0ff */
[----:B------:R-:W4:Y:S01]  /*0d50*/  @P4 LDC.64 R8, c[0x0][0x380] ;  /* 0x0000e000ff084b82 */ /* 0x000f220000000a00 */
[----:B0-----:R-:W-:Y:S02]  /*0d60*/  @P6 LEA R6, P0, R19, R6, 0x1 ;  /* 0x0000000613066211 */ /* 0x001fe400078008ff */
[----:B------:R-:W-:Y:S02]  /*0d70*/  FSETP.NEU.AND P1, PT, R25, RZ, PT ;  /* 0x000000ff1900720b */ /* 0x000fe40003f2d000 */
[----:B------:R-:W-:Y:S01]  /*0d80*/  @P6 LEA.HI.X R7, R19, R7, R20, 0x1, P0 ;  /* 0x0000000713076211 */ /* 0x000fe200000f0c14 */
[----:B------:R-:W-:Y:S02]  /*0d90*/  HADD2.F32 R20, -RZ, R13.H0_H0 ;  /* 0x2000000dff147230 */ /* 0x000fe40000004100 */
[----:B------:R-:W-:Y:S01]  /*0da0*/  @P5 IMAD.X R13, RZ, RZ, RZ, P2 ;  /* 0x000000ffff0d5224 */ /* 0x000fe200010e06ff */
[----:B--2---:R-:W-:-:S04]  /*0db0*/  @P5 LEA R26, P0, R12, R4, 0x1 ;  /* 0x000000040c1a5211 */ /* 0x004fc800078008ff */
[----:B------:R-:W-:Y:S02]  /*0dc0*/  @P5 LEA.HI.X R27, R12, R5, R13, 0x1, P0 ;  /* 0x000000050c1b5211 */ /* 0x000fe400000f0c0d */
[----:B------:R-:W-:Y:S01]  /*0dd0*/  @P3 IADD3 R12, P0, PT, R3, UR30, RZ ;  /* 0x0000001e030c3c10 */ /* 0x000fe2000ff1e0ff */
[----:B------:R-:W0:Y:S01]  /*0de0*/  @P1 LDC.64 R4, c[0x0][0x380] ;  /* 0x0000e000ff041b82 */ /* 0x000e220000000a00 */
[----:B------:R-:W-:Y:S01]  /*0df0*/  FSETP.NEU.AND P2, PT, R20, RZ, PT ;  /* 0x000000ff1400720b */ /* 0x000fe20003f4d000 */
[----:B------:R-:W-:Y:S01]  /*0e00*/  HADD2.F32 R21, -RZ, R21.H0_H0 ;  /* 0x20000015ff157230 */ /* 0x000fe20000004100 */
[----:B------:R-:W-:Y:S01]  /*0e10*/  P2R R19, PR, RZ, 0x40 ;  /* 0x00000040ff137803 */ /* 0x000fe20000000000 */
[----:B------:R-:W-:Y:S01]  /*0e20*/  @P3 IMAD.X R13, RZ, RZ, RZ, P0 ;  /* 0x000000ffff0d3224 */ /* 0x000fe200000e06ff */
[C---:B---3--:R-:W-:Y:S01]  /*0e30*/  @P3 LEA R14, P0, R12.reuse, R14, 0x1 ;  /* 0x0000000e0c0e3211 */ /* 0x048fe200078008ff */
[----:B------:R-:W2:Y:S03]  /*0e40*/  @P5 LDG.E.U16 R26, desc[UR10][R26.64] ;  /* 0x0000000a1a1a5981 */ /* 0x000ea6000c1e1500 */
[----:B------:R-:W-:-:S02]  /*0e50*/  @P3 LEA.HI.X R15, R12, R15, R13, 0x1, P0 ;  /* 0x0000000f0c0f3211 */ /* 0x000fc400000f0c0d */
[----:B------:R-:W-:-:S03]  /*0e60*/  @P4 IADD3 R22, P0, PT, R3, UR29, RZ ;  /* 0x0000001d03164c10 */ /* 0x000fc6000ff1e0ff */
[----:B------:R-:W3:Y:S01]  /*0e70*/  @P2 LDC.64 R12, c[0x0][0x380] ;  /* 0x0000e000ff0c2b82 */ /* 0x000ee20000000a00 */
[----:B------:R-:W5:Y:S01]  /*0e80*/  @P3 LDG.E.U16 R14, desc[UR10][R14.64] ;  /* 0x0000000a0e0e3981 */ /* 0x000f62000c1e1500 */
[----:B------:R-:W-:Y:S01]  /*0e90*/  @P4 IMAD.X R24, RZ, RZ, RZ, P0 ;  /* 0x000000ffff184224 */ /* 0x000fe200000e06ff */
[----:B----4-:R-:W-:-:S04]  /*0ea0*/  @P4 LEA R8, P0, R22, R8, 0x1 ;  /* 0x0000000816084211 */ /* 0x010fc800078008ff */
[----:B------:R-:W-:Y:S02]  /*0eb0*/  @P4 LEA.HI.X R9, R22, R9, R24, 0x1, P0 ;  /* 0x0000000916094211 */ /* 0x000fe400000f0c18 */
[----:B------:R-:W-:-:S03]  /*0ec0*/  @P1 IADD3 R22, P0, PT, R3, UR28, RZ ;  /* 0x0000001c03161c10 */ /* 0x000fc6000ff1e0ff */
[----:B------:R-:W4:Y:S02]  /*0ed0*/  @P4 LDG.E.U16 R8, desc[UR10][R8.64] ;  /* 0x0000000a08084981 */ /* 0x000f24000c1e1500 */
[----:B------:R-:W-:Y:S01]  /*0ee0*/  @P1 IMAD.X R24, RZ, RZ, RZ, P0 ;  /* 0x000000ffff181224 */ /* 0x000fe200000e06ff */
[----:B0-----:R-:W-:-:S04]  /*0ef0*/  @P1 LEA R28, P0, R22, R4, 0x1 ;  /* 0x00000004161c1211 */ /* 0x001fc800078008ff */
[----:B------:R-:W-:Y:S02]  /*0f00*/  @P1 LEA.HI.X R29, R22, R5, R24, 0x1, P0 ;  /* 0x00000005161d1211 */ /* 0x000fe400000f0c18 */
[----:B------:R-:W-:Y:S01]  /*0f10*/  @P2 IADD3 R4, P0, PT, R3, UR27, RZ ;  /* 0x0000001b03042c10 */ /* 0x000fe2000ff1e0ff */
[----:B------:R-:W4:Y:S04]  /*0f20*/  LDG.E.U16 R9, desc[UR10][R10.64+0x100] ;  /* 0x0001000a0a097981 */ /* 0x000f28000c1e1500 */
[----:B------:R-:W-:Y:S01]  /*0f30*/  @P2 IMAD.X R5, RZ, RZ, RZ, P0 ;  /* 0x000000ffff052224 */ /* 0x000fe200000e06ff */
[C---:B---3--:R-:W-:Y:S01]  /*0f40*/  @P2 LEA R12, P0, R4.reuse, R12, 0x1 ;  /* 0x0000000c040c2211 */ /* 0x048fe200078008ff */
[----:B------:R-:W3:Y:S03]  /*0f50*/  @P1 LDG.E.U16 R28, desc[UR10][R28.64] ;  /* 0x0000000a1c1c1981 */ /* 0x000ee6000c1e1500 */
[----:B------:R-:W-:-:S02]  /*0f60*/  @P2 LEA.HI.X R13, R4, R13, R5, 0x1, P0 ;  /* 0x0000000d040d2211 */ /* 0x000fc400000f0c05 */
[----:B------:R-:W-:-:S03]  /*0f70*/  FSETP.NEU.AND P0, PT, R21, RZ, PT ;  /* 0x000000ff1500720b */ /* 0x000fc60003f0d000 */
[----:B------:R-:W4:Y:S10]  /*0f80*/  @P2 LDG.E.U16 R12, desc[UR10][R12.64] ;  /* 0x0000000a0c0c2981 */ /* 0x000f34000c1e1500 */
[----:B------:R-:W0:Y:S01]  /*0f90*/  @P0 LDC.64 R4, c[0x0][0x380] ;  /* 0x0000e000ff040b82 */ /* 0x000e220000000a00 */
[----:B------:R-:W-:Y:S01]  /*0fa0*/  @P0 IADD3 R22, P6, PT, R3, UR26, RZ ;  /* 0x0000001a03160c10 */ /* 0x000fe2000ffde0ff */
[----:B------:R-:W4:Y:S04]  /*0fb0*/  LDG.E.U16 R13, desc[UR10][R10.64+0x140] ;  /* 0x0001400a0a0d7981 */ /* 0x000f28000c1e1500 */
[----:B------:R-:W-:Y:S01]  /*0fc0*/  @P0 IMAD.X R24, RZ, RZ, RZ, P6 ;  /* 0x000000ffff180224 */ /* 0x000fe200030e06ff */
[----:B0-----:R-:W-:-:S04]  /*0fd0*/  @P0 LEA R4, P6, R22, R4, 0x1 ;  /* 0x0000000416040211 */ /* 0x001fc800078c08ff */
[----:B------:R-:W-:Y:S02]  /*0fe0*/  @P0 LEA.HI.X R5, R22, R5, R24, 0x1, P6 ;  /* 0x0000000516050211 */ /* 0x000fe400030f0c18 */
[----:B------:R-:W-:Y:S01]  /*0ff0*/  ISETP.NE.AND P6, PT, R19, RZ, PT ;  /* 0x000000ff1300720c */ /* 0x000fe20003fc5270 */
[----:B------:R-:W4:Y:S04]  /*1000*/  LDG.E.U16 R22, desc[UR10][R10.64+0x180] ;  /* 0x0001800a0a167981 */ /* 0x000f28000c1e1500 */
[----:B------:R-:W4:Y:S04]  /*1010*/  LDG.E.U16 R19, desc[UR10][R10.64+0x80] ;  /* 0x0000800a0a137981 */ /* 0x000f28000c1e1500 */
[----:B------:R-:W4:Y:S04]  /*1020*/  @P0 LDG.E.U16 R15, desc[UR10][R4.64] ;  /* 0x0000000a040f0981 */ /* 0x000f28000c1e1500 */
[----:B------:R-:W4:Y:S04]  /*1030*/  @P6 LDG.E.U16 R6, desc[UR10][R6.64] ;  /* 0x0000000a06066981 */ /* 0x000f28000c1e1500 */
[----:B------:R-:W4:Y:S04]  /*1040*/  LDG.E.U16 R5, desc[UR10][R10.64+0x1c0] ;  /* 0x0001c00a0a057981 */ /* 0x000f28000c1e1500 */
[----:B------:R-:W4:Y:S04]  /*1050*/  LDG.E.U16 R7, desc[UR10][R10.64+0xc0] ;  /* 0x0000c00a0a077981 */ /* 0x000f28000c1e1500 */
[----:B------:R-:W4:Y:S01]  /*1060*/  LDG.E.U16 R4, desc[UR10][R10.64+0x200] ;  /* 0x0002000a0a047981 */ /* 0x000f22000c1e1500 */
[----:B--2---:R-:W-:-:S02]  /*1070*/  @P5 HADD2.F32 R26, -RZ, R26.H0_H0 ;  /* 0x2000001aff1a5230 */ /* 0x004fc40000004100 */
[----:B-----5:R-:W-:Y:S02]  /*1080*/  @P3 HADD2.F32 R14, -RZ, R14.H0_H0 ;  /* 0x2000000eff0e3230 */ /* 0x020fe40000004100 */
[----:B---3--:R-:W-:Y:S02]  /*1090*/  @P1 HADD2.F32 R28, -RZ, R28.H0_H0 ;  /* 0x2000001cff1c1230 */ /* 0x008fe40000004100 */
[----:B----4-:R-:W-:Y:S02]  /*10a0*/  HADD2.F32 R19, -RZ, R19.H0_H0 ;  /* 0x20000013ff137230 */ /* 0x010fe40000004100 */
[----:B------:R-:W-:-:S05]  /*10b0*/  @P6 HADD2.F32 R27, -RZ, R6.H0_H0 ;  /* 0x20000006ff1b6230 */ /* 0x000fca0000004100 */
[----:B------:R-:W-:Y:S01]  /*10c0*/  @P6 FFMA R2, R16, R27, R2 ;  /* 0x0000001b10026223 */ /* 0x000fe20000000002 */
[----:B------:R-:W-:Y:S01]  /*10d0*/  FSETP.NEU.AND P6, PT, R19, RZ, PT ;  /* 0x000000ff1300720b */ /* 0x000fe20003fcd000 */
[----:B------:R-:W-:Y:S02]  /*10e0*/  HADD2.F32 R16, -RZ, R7.H0_H0 ;  /* 0x20000007ff107230 */ /* 0x000fe40000004100 */
[----:B------:R-:W-:-:S03]  /*10f0*/  @P5 FFMA R2, R17, R26, R2 ;  /* 0x0000001a11025223 */ /* 0x000fc60000000002 */
[----:B------:R-:W-:Y:S01]  /*1100*/  FSETP.NEU.AND P5, PT, R16, RZ, PT ;  /* 0x000000ff1000720b */ /* 0x000fe20003fad000 */
[----:B------:R-:W-:Y:S01]  /*1110*/  @P3 FFMA R2, R23, R14, R2 ;  /* 0x0000000e17023223 */ /* 0x000fe20000000002 */
[----:B------:R-:W-:-:S05]  /*1120*/  HADD2.F32 R14, -RZ, R9.H0_H0 ;  /* 0x20000009ff0e7230 */ /* 0x000fca0000004100 */
[----:B------:R-:W0:Y:S01]  /*1130*/  @P6 LDC.64 R6, c[0x0][0x380] ;  /* 0x0000e000ff066b82 */ /* 0x000e220000000a00 */
[----:B------:R-:W-:Y:S01]  /*1140*/  @P4 HADD2.F32 R17, -RZ, R8.H0_H0 ;  /* 0x20000008ff114230 */ /* 0x000fe20000004100 */
[----:B------:R-:W-:-:S04]  /*1150*/  FSETP.NEU.AND P3, PT, R14, RZ, PT ;  /* 0x000000ff0e00720b */ /* 0x000fc80003f6d000 */
[----:B------:R-:W-:Y:S02]  /*1160*/  @P4 FFMA R2, R18, R17, R2 ;  /* 0x0000001112024223 */ /* 0x000fe40000000002 */
[----:B------:R-:W2:Y:S01]  /*1170*/  @P5 LDC.64 R8, c[0x0][0x380] ;  /* 0x0000e000ff085b82 */ /* 0x000ea20000000a00 */
[----:B------:R-:W-:Y:S02]  /*1180*/  HADD2.F32 R17, -RZ, R13.H0_H0 ;  /* 0x2000000dff117230 */ /* 0x000fe40000004100 */
[----:B------:R-:W-:Y:S01]  /*1190*/  @P1 FFMA R2, R25, R28, R2 ;  /* 0x0000001c19021223 */ /* 0x000fe20000000002 */
[----:B------:R-:W-:Y:S02]  /*11a0*/  @P2 HADD2.F32 R23, -RZ, R12.H0_H0 ;  /* 0x2000000cff172230 */ /* 0x000fe40000004100 */
[----:B------:R-:W-:Y:S01]  /*11b0*/  FSETP.NEU.AND P4, PT, R17, RZ, PT ;  /* 0x000000ff1100720b */ /* 0x000fe20003f8d000 */
[----:B------:R-:W-:Y:S02]  /*11c0*/  @P0 HADD2.F32 R15, -RZ, R15.H0_H0 ;  /* 0x2000000fff0f0230 */ /* 0x000fe40000004100 */
[----:B------:R-:W-:Y:S01]  /*11d0*/  @P2 FFMA R2, R20, R23, R2 ;  /* 0x0000001714022223 */ /* 0x000fe20000000002 */
[----:B------:R-:W3:Y:S01]  /*11e0*/  @P3 LDC.64 R12, c[0x0][0x380] ;  /* 0x0000e000ff0c3b82 */ /* 0x000ee20000000a00 */
[----:B------:R-:W-:Y:S01]  /*11f0*/  @P6 IADD3 R23, P2, PT, R3, UR25, RZ ;  /* 0x0000001903176c10 */ /* 0x000fe2000ff5e0ff */
[----:B------:R-:W-:-:S02]  /*1200*/  HADD2.F32 R22, -RZ, R22.H0_H0 ;  /* 0x20000016ff167230 */ /* 0x000fc40000004100 */
[----:B------:R-:W-:Y:S02]  /*1210*/  @P0 FFMA R2, R21, R15, R2 ;  /* 0x0000000f15020223 */ /* 0x000fe40000000002 */
[----:B------:R-:W-:Y:S01]  /*1220*/  @P6 IMAD.X R24, RZ, RZ, RZ, P2 ;  /* 0x000000ffff186224 */ /* 0x000fe200010e06ff */
[----:B0-----:R-:W-:Y:S02]  /*1230*/  @P6 LEA R6, P0, R23, R6, 0x1 ;  /* 0x0000000617066211 */ /* 0x001fe400078008ff */
[----:B------:R-:W-:Y:S01]  /*1240*/  @P5 IADD3 R18, P2, PT, R3, UR24, RZ ;  /* 0x0000001803125c10 */ /* 0x000fe2000ff5e0ff */
[----:B------:R-:W0:Y:S01]  /*1250*/  @P4 LDC.64 R20, c[0x0][0x380] ;  /* 0x0000e000ff144b82 */ /* 0x000e220000000a00 */
[----:B------:R-:W-:Y:S02]  /*1260*/  FSETP.NEU.AND P1, PT, R22, RZ, PT ;  /* 0x000000ff1600720b */ /* 0x000fe40003f2d000 */
[----:B------:R-:W-:Y:S01]  /*1270*/  @P6 LEA.HI.X R7, R23, R7, R24, 0x1, P0 ;  /* 0x0000000717076211 */ /* 0x000fe200000f0c18 */
[----:B------:R-:W-:Y:S01]  /*1280*/  @P5 IMAD.X R23, RZ, RZ, RZ, P2 ;  /* 0x000000ffff175224 */ /* 0x000fe200010e06ff */
[----:B--2---:R-:W-:Y:S01]  /*1290*/  @P5 LEA R24, P0, R18, R8, 0x1 ;  /* 0x0000000812185211 */ /* 0x004fe200078008ff */
[----:B------:R-:W-:-:S03]  /*12a0*/  HADD2.F32 R5, -RZ, R5.H0_H0 ;  /* 0x20000005ff057230 */ /* 0x000fc60000004100 */
[----:B------:R-:W-:Y:S02]  /*12b0*/  @P5 LEA.HI.X R25, R18, R9, R23, 0x1, P0 ;  /* 0x0000000912195211 */ /* 0x000fe400000f0c17 */
[----:B------:R-:W-:Y:S02]  /*12c0*/  @P3 IADD3 R18, P0, PT, R3, UR23, RZ ;  /* 0x0000001703123c10 */ /* 0x000fe4000ff1e0ff */
[----:B------:R-:W-:Y:S01]  /*12d0*/  FSETP.NEU.AND P2, PT, R5, RZ, PT ;  /* 0x000000ff0500720b */ /* 0x000fe20003f4d000 */
[----:B------:R-:W2:Y:S01]  /*12e0*/  @P1 LDC.64 R8, c[0x0][0x380] ;  /* 0x0000e000ff081b82 */ /* 0x000ea20000000a00 */
[----:B------:R-:W-:Y:S01]  /*12f0*/  HADD2.F32 R4, -RZ, R4.H0_H0 ;  /* 0x20000004ff047230 */ /* 0x000fe20000004100 */
[----:B------:R-:W-:Y:S01]  /*1300*/  P2R R15, PR, RZ, 0x40 ;  /* 0x00000040ff0f7803 */ /* 0x000fe20000000000 */
[----:B------:R-:W-:Y:S01]  /*1310*/  @P3 IMAD.X R23, RZ, RZ, RZ, P0 ;  /* 0x000000ffff173224 */ /* 0x000fe200000e06ff */
[C---:B---3--:R-:W-:Y:S01]  /*1320*/  @P3 LEA R26, P0, R18.reuse, R12, 0x1 ;  /* 0x0000000c121a3211 */ /* 0x048fe200078008ff */
[----:B------:R3:W4:Y:S03]  /*1330*/  @P5 LDG.E.U16 R24, desc[UR10][R24.64] ;  /* 0x0000000a18185981 */ /* 0x000726000c1e1500 */
[----:B------:R-:W-:-:S02]  /*1340*/  @P3 LEA.HI.X R27, R18, R13, R23, 0x1, P0 ;  /* 0x0000000d121b3211 */ /* 0x000fc400000f0c17 */
[----:B------:R-:W-:Y:S02]  /*1350*/  @P4 IADD3 R18, P0, PT, R3, UR22, RZ ;  /* 0x0000001603124c10 */ /* 0x000fe4000ff1e0ff */
[----:B------:R-:W5:Y:S01]  /*1360*/  @P2 LDC.64 R12, c[0x0][0x380] ;  /* 0x0000e000ff0c2b82 */ /* 0x000f620000000a00 */
[----:B------:R-:W4:Y:S01]  /*1370*/  @P3 LDG.E.U16 R26, desc[UR10][R26.64] ;  /* 0x0000000a1a1a3981 */ /* 0x000f22000c1e1500 */
[----:B------:R-:W-:Y:S02]  /*1380*/  @P4 IADD3.X R23, PT, PT, RZ, RZ, RZ, P0, !PT ;  /* 0x000000ffff174210 */ /* 0x000fe400007fe4ff */
[----:B0-----:R-:W-:-:S04]  /*1390*/  @P4 LEA R20, P0, R18, R20, 0x1 ;  /* 0x0000001412144211 */ /* 0x001fc800078008ff */
[----:B------:R-:W-:Y:S02]  /*13a0*/  @P4 LEA.HI.X R21, R18, R21, R23, 0x1, P0 ;  /* 0x0000001512154211 */ /* 0x000fe400000f0c17 */
[----:B------:R-:W-:-:S03]  /*13b0*/  @P1 IADD3 R18, P0, PT, R3, UR21, RZ ;  /* 0x0000001503121c10 */ /* 0x000fc6000ff1e0ff */
[----:B------:R-:W3:Y:S02]  /*13c0*/  @P4 LDG.E.U16 R20, desc[UR10][R20.64] ;  /* 0x0000000a14144981 */ /* 0x000ee4000c1e1500 */
[----:B------:R-:W-:Y:S01]  /*13d0*/  @P1 IMAD.X R23, RZ, RZ, RZ, P0 ;  /* 0x000000ffff171224 */ /* 0x000fe200000e06ff */
[----:B--2---:R-:W-:-:S04]  /*13e0*/  @P1 LEA R28, P0, R18, R8, 0x1 ;  /* 0x00000008121c1211 */ /* 0x004fc800078008ff */
[----:B------:R-:W-:Y:S02]  /*13f0*/  @P1 LEA.HI.X R29, R18, R9, R23, 0x1, P0 ;  /* 0x00000009121d1211 */ /* 0x000fe400000f0c17 */
[----:B------:R-:W-:Y:S01]  /*1400*/  @P2 IADD3 R8, P0, PT, R3, UR20, RZ ;  /* 0x0000001403082c10 */ /* 0x000fe2000ff1e0ff */
[----:B------:R-:W2:Y:S04]  /*1410*/  LDG.E.U16 R21, desc[UR10][R10.64+0x380] ;  /* 0x0003800a0a157981 */ /* 0x000ea8000c1e1500 */
[----:B------:R-:W-:Y:S01]  /*1420*/  @P2 IMAD.X R9, RZ, RZ, RZ, P0 ;  /* 0x000000ffff092224 */ /* 0x000fe200000e06ff */
[C---:B-----5:R-:W-:Y:S01]  /*1430*/  @P2 LEA R12, P0, R8.reuse, R12, 0x1 ;  /* 0x0000000c080c2211 */ /* 0x060fe200078008ff */
[----:B------:R-:W5:Y:S03]  /*1440*/  @P1 LDG.E.U16 R28, desc[UR10][R28.64] ;  /* 0x0000000a1c1c1981 */ /* 0x000f66000c1e1500 */
[----:B------:R-:W-:-:S02]  /*1450*/  @P2 LEA.HI.X R13, R8, R13, R9, 0x1, P0 ;  /* 0x0000000d080d2211 */ /* 0x000fc400000f0c09 */
[----:B------:R-:W-:-:S03]  /*1460*/  FSETP.NEU.AND P0, PT, R4, RZ, PT ;  /* 0x000000ff0400720b */ /* 0x000fc60003f0d000 */
[----:B------:R-:W4:Y:S10]  /*1470*/  @P2 LDG.E.U16 R12, desc[UR10][R12.64] ;  /* 0x0000000a0c0c2981 */ /* 0x000f34000c1e1500 */
[----:B------:R-:W0:Y:S01]  /*1480*/  @P0 LDC.64 R8, c[0x0][0x380] ;  /* 0x0000e000ff080b82 */ /* 0x000e220000000a00 */
[----:B------:R-:W-:Y:S01]  /*1490*/  @P0 IADD3 R18, P6, PT, R3, UR19, RZ ;  /* 0x0000001303120c10 */ /* 0x000fe2000ffde0ff */
[----:B------:R-:W2:Y:S04]  /*14a0*/  LDG.E.U16 R13, desc[UR10][R10.64+0x300] ;  /* 0x0003000a0a0d7981 */ /* 0x000ea8000c1e1500 */
[----:B------:R-:W-:Y:S01]  /*14b0*/  @P0 IMAD.X R23, RZ, RZ, RZ, P6 ;  /* 0x000000ffff170224 */ /* 0x000fe200030e06ff */
[----:B0-----:R-:W-:-:S04]  /*14c0*/  @P0 LEA R8, P6, R18, R8, 0x1 ;  /* 0x0000000812080211 */ /* 0x001fc800078c08ff */
[----:B------:R-:W-:Y:S02]  /*14d0*/  @P0 LEA.HI.X R9, R18, R9, R23, 0x1, P6 ;  /* 0x0000000912090211 */ /* 0x000fe400030f0c17 */
[----:B------:R-:W-:Y:S01]  /*14e0*/  ISETP.NE.AND P6, PT, R15, RZ, PT ;  /* 0x000000ff0f00720c */ /* 0x000fe20003fc5270 */
[----:B------:R-:W5:Y:S04]  /*14f0*/  LDG.E.U16 R18, desc[UR10][R10.64+0x2c0] ;  /* 0x0002c00a0a127981 */ /* 0x000f68000c1e1500 */
[----:B------:R-:W2:Y:S04]  /*1500*/  LDG.E.U16 R15, desc[UR10][R10.64+0x280] ;  /* 0x0002800a0a0f7981 */ /* 0x000ea8000c1e1500 */
[----:B------:R-:W5:Y:S04]  /*1510*/  @P0 LDG.E.U16 R9, desc[UR10][R8.64] ;  /* 0x0000000a08090981 */ /* 0x000f68000c1e1500 */
[----:B------:R-:W2:Y:S04]  /*1520*/  @P6 LDG.E.U16 R6, desc[UR10][R6.64] ;  /* 0x0000000a06066981 */ /* 0x000ea8000c1e1500 */
[----:B------:R-:W5:Y:S04]  /*1530*/  LDG.E.U16 R23, desc[UR10][R10.64+0x340] ;  /* 0x0003400a0a177981 */ /* 0x000f68000c1e1500 */
[----:B------:R-:W5:Y:S04]  /*1540*/  LDG.E.U16 R8, desc[UR10][R10.64+0x3c0] ;  /* 0x0003c00a0a087981 */ /* 0x000f68000c1e1500 */
[----:B------:R-:W5:Y:S01]  /*1550*/  LDG.E.U16 R7, desc[UR10][R10.64+0x240] ;  /* 0x0002400a0a077981 */ /* 0x000f62000c1e1500 */
[----:B---3--:R-:W-:-:S02]  /*1560*/  @P4 HADD2.F32 R20, -RZ, R20.H0_H0 ;  /* 0x20000014ff144230 */ /* 0x008fc40000004100 */
[----:B----4-:R-:W-:Y:S02]  /*1570*/  @P2 HADD2.F32 R12, -RZ, R12.H0_H0 ;  /* 0x2000000cff0c2230 */ /* 0x010fe40000004100 */
[----:B--2---:R-:W-:-:S05]  /*1580*/  @P6 HADD2.F32 R6, -RZ, R6.H0_H0 ;  /* 0x20000006ff066230 */ /* 0x004fca0000004100 */
[----:B------:R-:W-:Y:S01]  /*1590*/  @P6 FFMA R2, R19, R6, R2 ;  /* 0x0000000613026223 */ /* 0x000fe20000000002 */
[----:B-----5:R-:W-:Y:S02]  /*15a0*/  HADD2.F32 R25, -RZ, R7.H0_H0 ;  /* 0x20000007ff197230 */ /* 0x020fe40000004100 */
[----:B------:R-:W-:-:S03]  /*15b0*/  @P5 HADD2.F32 R7, -RZ, R24.H0_H0 ;  /* 0x20000018ff075230 */ /* 0x000fc60000004100 */
[----:B------:R-:W-:Y:S01]  /*15c0*/  FSETP.NEU.AND P6, PT, R25, RZ, PT ;  /* 0x000000ff1900720b */ /* 0x000fe20003fcd000 */
[----:B------:R-:W-:Y:S02]  /*15d0*/  HADD2.F32 R19, -RZ, R15.H0_H0 ;  /* 0x2000000fff137230 */ /* 0x000fe40000004100 */
[----:B------:R-:W-:Y:S01]  /*15e0*/  @P5 FFMA R2, R16, R7, R2 ;  /* 0x0000000710025223 */ /* 0x000fe20000000002 */
[----:B------:R-:W-:Y:S02]  /*15f0*/  @P3 HADD2.F32 R7, -RZ, R26.H0_H0 ;  /* 0x2000001aff073230 */ /* 0x000fe40000004100 */
[----:B------:R-:W-:-:S03]  /*1600*/  FSETP.NEU.AND P5, PT, R19, RZ, PT ;  /* 0x000000ff1300720b */ /* 0x000fc60003fad000 */
[----:B------:R-:W-:Y:S01]  /*1610*/  @P3 FFMA R2, R14, R7, R2 ;  /* 0x000000070e023223 */ /* 0x000fe20000000002 */
[----:B------:R-:W-:Y:S02]  /*1620*/  HADD2.F32 R18, -RZ, R18.H0_H0 ;  /* 0x20000012ff127230 */ /* 0x000fe40000004100 */
[----:B------:R-:W-:Y:S01]  /*1630*/  @P1 HADD2.F32 R15, -RZ, R28.H0_H0 ;  /* 0x2000001cff0f1230 */ /* 0x000fe20000004100 */
[----:B------:R-:W0:Y:S01]  /*1640*/  @P6 LDC.64 R6, c[0x0][0x380] ;  /* 0x0000e000ff066b82 */ /* 0x000e220000000a00 */
[----:B------:R-:W-:Y:S01]  /*1650*/  @P4 FFMA R2, R17, R20, R2 ;  /* 0x0000001411024223 */ /* 0x000fe20000000002 */
[----:B------:R-:W-:-:S03]  /*1660*/  FSETP.NEU.AND P4, PT, R18, RZ, PT ;  /* 0x000000ff1200720b */ /* 0x000fc60003f8d000 */
[----:B------:R-:W-:-:S03]  /*1670*/  @P1 FFMA R2, R22, R15, R2 ;  /* 0x0000000f16021223 */ /* 0x000fc60000000002 */
[----:B------:R-:W2:Y:S01]  /*1680*/  @P5 LDC.64 R14, c[0x0][0x380] ;  /* 0x0000e000ff0e5b82 */ /* 0x000ea20000000a00 */
[----:B------:R-:W-:Y:S02]  /*1690*/  HADD2.F32 R16, -RZ, R13.H0_H0 ;  /* 0x2000000dff107230 */ /* 0x000fe40000004100 */
[----:B------:R-:W-:Y:S01]  /*16a0*/  @P2 FFMA R2, R5, R12, R2 ;  /* 0x0000000c05022223 */ /* 0x000fe20000000002 */
[----:B------:R-:W-:Y:S01]  /*16b0*/  @P0 HADD2.F32 R9, -RZ, R9.H0_H0 ;  /* 0x20000009ff090230 */ /* 0x000fe20000004100 */
[C---:B------:R-:W-:Y:S02]  /*16c0*/  @P6 IADD3 R17, P1, PT, R3.reuse, UR18, RZ ;  /* 0x0000001203116c10 */ /* 0x040fe4000ff3e0ff */
[----:B------:R-:W-:Y:S01]  /*16d0*/  FSETP.NEU.AND P3, PT, R16, RZ, PT ;  /* 0x000000ff1000720b */ /* 0x000fe20003f6d000 */
[----:B------:R-:W3:Y:S01]  /*16e0*/  @P4 LDC.64 R12, c[0x0][0x380] ;  /* 0x0000e000ff0c4b82 */ /* 0x000ee20000000a00 */
[----:B------:R-:W-:Y:S02]  /*16f0*/  HADD2.F32 R23, -RZ, R23.H0_H0 ;  /* 0x20000017ff177230 */ /* 0x000fe40000004100 */
[----:B------:R-:W-:Y:S01]  /*1700*/  @P0 FFMA R2, R4, R9, R2 ;  /* 0x0000000904020223 */ /* 0x000fe20000000002 */
[----:B------:R-:W-:Y:S01]  /*1710*/  @P6 IMAD.X R20, RZ, RZ, RZ, P1 ;  /* 0x000000ffff146224 */ /* 0x000fe200008e06ff */
[----:B------:R-:W-:-:S02]  /*1720*/  @P5 IADD3 R22, P1, PT, R3, UR17, RZ ;  /* 0x0000001103165c10 */ /* 0x000fc4000ff3e0ff */
[----:B0-----:R-:W-:Y:S02]  /*1730*/  @P6 LEA R6, P0, R17, R6, 0x1 ;  /* 0x0000000611066211 */ /* 0x001fe400078008ff */
[----:B------:R-:W-:-:S03]  /*1740*/  FSETP.NEU.AND P2, PT, R23, RZ, PT ;  /* 0x000000ff1700720b */ /* 0x000fc60003f4d000 */
[----:B------:R-:W0:Y:S01]  /*1750*/  @P3 LDC.64 R4, c[0x0][0x380] ;  /* 0x0000e000ff043b82 */ /* 0x000e220000000a00 */
[----:B------:R-:W-:Y:S01]  /*1760*/  @P6 LEA.HI.X R7, R17, R7, R20, 0x1, P0 ;  /* 0x0000000711076211 */ /* 0x000fe200000f0c14 */
[----:B------:R-:W-:Y:S02]  /*1770*/  HADD2.F32 R17, -RZ, R21.H0_H0 ;  /* 0x20000015ff117230 */ /* 0x000fe40000004100 */
[----:B------:R-:W-:Y:S01]  /*1780*/  @P5 IMAD.X R21, RZ, RZ, RZ, P1 ;  /* 0x000000ffff155224 */ /* 0x000fe200008e06ff */
[----:B--2---:R-:W-:-:S04]  /*1790*/  @P5 LEA R20, P0, R22, R14, 0x1 ;  /* 0x0000000e16145211 */ /* 0x004fc800078008ff */
[----:B------:R-:W-:Y:S02]  /*17a0*/  @P5 LEA.HI.X R21, R22, R15, R21, 0x1, P0 ;  /* 0x0000000f16155211 */ /* 0x000fe400000f0c15 */
[----:B------:R-:W-:Y:S01]  /*17b0*/  @P4 IADD3 R22, P0, PT, R3, UR16, RZ ;  /* 0x0000001003164c10 */ /* 0x000fe2000ff1e0ff */
[----:B------:R-:W2:Y:S01]  /*17c0*/  @P2 LDC.64 R14, c[0x0][0x380] ;  /* 0x0000e000ff0e2b82 */ /* 0x000ea20000000a00 */
[----:B------:R-:W-:Y:S01]  /*17d0*/  FSETP.NEU.AND P1, PT, R17, RZ, PT ;  /* 0x000000ff1100720b */ /* 0x000fe20003f2d000 */
[----:B------:R-:W-:Y:S01]  /*17e0*/  HADD2.F32 R8, -RZ, R8.H0_H0 ;  /* 0x20000008ff087230 */ /* 0x000fe20000004100 */
[----:B------:R-:W-:Y:S01]  /*17f0*/  P2R R9, PR, RZ, 0x40 ;  /* 0x00000040ff097803 */ /* 0x000fe20000000000 */
[----:B------:R-:W-:Y:S01]  /*1800*/  @P4 IMAD.X R24, RZ, RZ, RZ, P0 ;  /* 0x000000ffff184224 */ /* 0x000fe200000e06ff */
[C---:B---3--:R-:W-:Y:S01]  /*1810*/  @P4 LEA R26, P0, R22.reuse, R12, 0x1 ;  /* 0x0000000c161a4211 */ /* 0x048fe200078008ff */
[----:B------:R-:W3:Y:S03]  /*1820*/  @P5 LDG.E.U16 R20, desc[UR10][R20.64] ;  /* 0x0000000a14145981 */ /* 0x000ee6000c1e1500 */
[----:B------:R-:W-:-:S02]  /*1830*/  @P4 LEA.HI.X R27, R22, R13, R24, 0x1, P0 ;  /* 0x0000000d161b4211 */ /* 0x000fc400000f0c18 */
[----:B------:R-:W-:-:S03]  /*1840*/  @P3 IADD3 R22, P0, PT, R3, UR15, RZ ;  /* 0x0000000f03163c10 */ /* 0x000fc6000ff1e0ff */
[----:B------:R-:W4:Y:S01]  /*1850*/  @P1 LDC.64 R12, c[0x0][0x380] ;  /* 0x0000e000ff0c1b82 */ /* 0x000f220000000a00 */
[----:B------:R-:W5:Y:S01]  /*1860*/  @P4 LDG.E.U16 R26, desc[UR10][R26.64] ;  /* 0x0000000a1a1a4981 */ /* 0x000f62000c1e1500 */
[----:B------:R-:W-:Y:S01]  /*1870*/  @P3 IMAD.X R24, RZ, RZ, RZ, P0 ;  /* 0x000000ffff183224 */ /* 0x000fe200000e06ff */
[----:B0-----:R-:W-:-:S04]  /*1880*/  @P3 LEA R28, P0, R22, R4, 0x1 ;  /* 0x00000004161c3211 */ /* 0x001fc800078008ff */
[----:B------:R-:W-:Y:S02]  /*1890*/  @P3 LEA.HI.X R29, R22, R5, R24, 0x1, P0 ;  /* 0x00000005161d3211 */ /* 0x000fe400000f0c18 */
[----:B------:R-:W-:-:S03]  /*18a0*/  @P2 IADD3 R4, P0, PT, R3, UR14, RZ ;  /* 0x0000000e03042c10 */ /* 0x000fc6000ff1e0ff */
[----:B------:R-:W5:Y:S02]  /*18b0*/  @P3 LDG.E.U16 R28, desc[UR10][R28.64] ;  /* 0x0000000a1c1c3981 */ /* 0x000f64000c1e1500 */
[----:B------:R-:W-:Y:S01]  /*18c0*/  @P2 IMAD.X R5, RZ, RZ, RZ, P0 ;  /* 0x000000ffff052224 */ /* 0x000fe200000e06ff */
[----:B--2---:R-:W-:-:S04]  /*18d0*/  @P2 LEA R14, P0, R4, R14, 0x1 ;  /* 0x0000000e040e2211 */ /* 0x004fc800078008ff */
[----:B------:R-:W-:Y:S02]  /*18e0*/  @P2 LEA.HI.X R15, R4, R15, R5, 0x1, P0 ;  /* 0x0000000f040f2211 */ /* 0x000fe400000f0c05 */
[----:B------:R-:W-:-:S03]  /*18f0*/  @P1 IADD3 R4, P0, PT, R3, UR13, RZ ;  /* 0x0000000d03041c10 */ /* 0x000fc6000ff1e0ff */
[----:B------:R-:W2:Y:S02]  /*1900*/  @P2 LDG.E.U16 R14, desc[UR10][R14.64] ;  /* 0x0000000a0e0e2981 */ /* 0x000ea4000c1e1500 */
[----:B------:R-:W-:Y:S01]  /*1910*/  @P1 IMAD.X R5, RZ, RZ, RZ, P0 ;  /* 0x000000ffff051224 */ /* 0x000fe200000e06ff */
[----:B----4-:R-:W-:-:S04]  /*1920*/  @P1 LEA R12, P0, R4, R12, 0x1 ;  /* 0x0000000c040c1211 */ /* 0x010fc800078008ff */
[----:B------:R-:W-:Y:S02]  /*1930*/  @P1 LEA.HI.X R13, R4, R13, R5, 0x1, P0 ;  /* 0x0000000d040d1211 */ /* 0x000fe400000f0c05 */
[----:B------:R-:W-:-:S03]  /*1940*/  FSETP.NEU.AND P0, PT, R8, RZ, PT ;  /* 0x000000ff0800720b */ /* 0x000fc60003f0d000 */
[----:B------:R-:W4:Y:S10]  /*1950*/  @P1 LDG.E.U16 R12, desc[UR10][R12.64] ;  /* 0x0000000a0c0c1981 */ /* 0x000f34000c1e1500 */
[----:B------:R-:W0:Y:S01]  /*1960*/  @P0 LDC.64 R4, c[0x0][0x380] ;  /* 0x0000e000ff040b82 */ /* 0x000e220000000a00 */
[----:B------:R-:W-:-:S05]  /*1970*/  @P0 IADD3 R22, P6, PT, R3, UR12, RZ ;  /* 0x0000000c03160c10 */ /* 0x000fca000ffde0ff */
[----:B------:R-:W-:Y:S01]  /*1980*/  @P0 IMAD.X R24, RZ, RZ, RZ, P6 ;  /* 0x000000ffff180224 */ /* 0x000fe200030e06ff */
[----:B0-----:R-:W-:-:S04]  /*1990*/  @P0 LEA R4, P6, R22, R4, 0x1 ;  /* 0x0000000416040211 */ /* 0x001fc800078c08ff */
[----:B------:R-:W-:Y:S02]  /*19a0*/  @P0 LEA.HI.X R5, R22, R5, R24, 0x1, P6 ;  /* 0x0000000516050211 */ /* 0x000fe400030f0c18 */
[----:B------:R-:W-:-:S03]  /*19b0*/  ISETP.NE.AND P6, PT, R9, RZ, PT ;  /* 0x000000ff0900720c */ /* 0x000fc60003fc5270 */
[----:B------:R5:W4:Y:S10]  /*19c0*/  @P0 LDG.E.U16 R4, desc[UR10][R4.64] ;  /* 0x0000000a04040981 */ /* 0x000b34000c1e1500 */
[----:B------:R0:W4:Y:S01]  /*19d0*/  @P6 LDG.E.U16 R6, desc[UR10][R6.64] ;  /* 0x0000000a06066981 */ /* 0x000122000c1e1500 */
[----:B------:R-:W-:-:S04]  /*19e0*/  UIADD3 UR6, UPT, UPT, UR6, 0x20, URZ ;  /* 0x0000002006067890 */ /* 0x000fc8000fffe0ff */
[----:B------:R-:W-:Y:S01]  /*19f0*/  UISETP.NE.AND UP1, UPT, UR6, URZ, UPT ;  /* 0x000000ff0600728c */ /* 0x000fe2000bf25270 */
[----:B-1----:R-:W-:Y:S01]  /*1a00*/  UMOV UR8, UR9 ;  /* 0x0000000900087c82 */ /* 0x002fe20008000000 */
[----:B------:R-:W-:Y:S02]  /*1a10*/  UIADD3 UR4, UPT, UPT, UR4, 0x400, URZ ;  /* 0x0000040004047890 */ /* 0x000fe4000fffe0ff */
[----:B------:R-:W-:Y:S02]  /*1a20*/  ULEA UR5, UR8, UR5, 0xa ;  /* 0x0000000508057291 */ /* 0x000fe4000f8e50ff */
[----:B------:R-:W-:Y:S02]  /*1a30*/  ULEA UR42, UR8, UR42, 0xa ;  /* 0x0000002a082a7291 */ /* 0x000fe4000f8e50ff */
[----:B------:R-:W-:Y:S02]  /*1a40*/  ULEA UR41, UR8, UR41, 0xa ;  /* 0x0000002908297291 */ /* 0x000fe4000f8e50ff */
[----:B------:R-:W-:-:S02]  /*1a50*/  ULEA UR40, UR8, UR40, 0xa ;  /* 0x0000002808287291 */ /* 0x000fc4000f8e50ff */
[----:B------:R-:W-:Y:S02]  /*1a60*/  ULEA UR39, UR8, UR39, 0xa ;  /* 0x0000002708277291 */ /* 0x000fe4000f8e50ff */
[----:B------:R-:W-:Y:S02]  /*1a70*/  ULEA UR38, UR8, UR38, 0xa ;  /* 0x0000002608267291 */ /* 0x000fe4000f8e50ff */
        /* <DEDUP_REMOVED lines=25> */
[----:B------:R-:W-:Y:S01]  /*1c10*/  ULEA UR12, UR8, UR12, 0xa ;  /* 0x0000000c080c7291 */ /* 0x000fe2000f8e50ff */
[----:B---3--:R-:W-:Y:S02]  /*1c20*/  @P5 HADD2.F32 R20, -RZ, R20.H0_H0 ;  /* 0x20000014ff145230 */ /* 0x008fe40000004100 */
[----:B-----5:R-:W-:Y:S02]  /*1c30*/  @P4 HADD2.F32 R5, -RZ, R26.H0_H0 ;  /* 0x2000001aff054230 */ /* 0x020fe40000004100 */
[----:B0-----:R-:W-:-:S02]  /*1c40*/  @P3 HADD2.F32 R7, -RZ, R28.H0_H0 ;  /* 0x2000001cff073230 */ /* 0x001fc40000004100 */
[----:B--2---:R-:W-:Y:S02]  /*1c50*/  @P2 HADD2.F32 R14, -RZ, R14.H0_H0 ;  /* 0x2000000eff0e2230 */ /* 0x004fe40000004100 */
[----:B----4-:R-:W-:Y:S02]  /*1c60*/  @P1 HADD2.F32 R12, -RZ, R12.H0_H0 ;  /* 0x2000000cff0c1230 */ /* 0x010fe40000004100 */
[----:B------:R-:W-:-:S05]  /*1c70*/  @P6 HADD2.F32 R6, -RZ, R6.H0_H0 ;  /* 0x20000006ff066230 */ /* 0x000fca0000004100 */
[----:B------:R-:W-:-:S04]  /*1c80*/  @P6 FFMA R2, R25, R6, R2 ;  /* 0x0000000619026223 */ /* 0x000fc80000000002 */
[----:B------:R-:W-:-:S04]  /*1c90*/  @P5 FFMA R2, R19, R20, R2 ;  /* 0x0000001413025223 */ /* 0x000fc80000000002 */
[----:B------:R-:W-:-:S04]  /*1ca0*/  @P4 FFMA R2, R18, R5, R2 ;  /* 0x0000000512024223 */ /* 0x000fc80000000002 */
[----:B------:R-:W-:-:S04]  /*1cb0*/  @P3 FFMA R2, R16, R7, R2 ;  /* 0x0000000710023223 */ /* 0x000fc80000000002 */
[----:B------:R-:W-:Y:S01]  /*1cc0*/  @P2 FFMA R2, R23, R14, R2 ;  /* 0x0000000e17022223 */ /* 0x000fe20000000002 */
[----:B------:R-:W-:-:S03]  /*1cd0*/  @P0 HADD2.F32 R5, -RZ, R4.H0_H0 ;  /* 0x20000004ff050230 */ /* 0x000fc60000004100 */
[----:B------:R-:W-:Y:S01]  /*1ce0*/  @P1 FFMA R2, R17, R12, R2 ;  /* 0x0000000c11021223 */ /* 0x000fe20000000002 */
[----:B------:R-:W-:-:S03]  /*1cf0*/  IADD3 R10, P1, PT, R10, 0x800, RZ ;  /* 0x000008000a0a7810 */ /* 0x000fc60007f3e0ff */
[----:B------:R-:W-:Y:S01]  /*1d00*/  @P0 FFMA R2, R8, R5, R2 ;  /* 0x0000000508020223 */ /* 0x000fe20000000002 */
[----:B------:R-:W-:Y:S01]  /*1d10*/  IADD3.X R11, PT, PT, RZ, R11, RZ, P1, !PT ;  /* 0x0000000bff0b7210 */ /* 0x000fe20000ffe4ff */
[----:B------:R-:W-:Y:S08]  /*1d20*/  BRA.U UP1, `(.L_x_2) ;  /* 0xffffffe501c47547 */ /* 0x000ff0000b83ffff */
.L_x_1:
[----:B------:R-:W-:Y:S05]  /*1d30*/  BRA.U !UP0, `(.L_x_0) ;  /* 0x0000000108707547 */ /* 0x000fea000b800000 */
[----:B------:R-:W1:Y:S01]  /*1d40*/  S2R R7, SR_TID.Y ;  /* 0x0000000000077919 */ /* 0x000e620000002200 */
[----:B------:R-:W2:Y:S01]  /*1d50*/  LDC.64 R4, c[0x0][0x388] ;  /* 0x0000e200ff047b82 */ /* 0x000ea20000000a00 */
[----:B------:R-:W3:Y:S01]  /*1d60*/  LDCU UR5, c[0x0][0x39c] ;  /* 0x00007380ff0577ac */ /* 0x000ee20008000800 */
[----:B------:R-:W-:Y:S01]  /*1d70*/  UIADD3 UR7, UPT, UPT, -UR7, URZ, URZ ;  /* 0x000000ff07077290 */ /* 0x000fe2000fffe1ff */
[----:B-1----:R-:W-:Y:S01]  /*1d80*/  VIADD R7, R7, UR4 ;  /* 0x0000000407077c36 */ /* 0x002fe20008000000 */
[----:B------:R-:W-:-:S03]  /*1d90*/  UIMAD UR4, UR4, UR8, URZ ;  /* 0x00000008040472a4 */ /* 0x000fc6000f8e02ff */
[----:B--2---:R-:W-:-:S04]  /*1da0*/  IMAD.WIDE.U32 R4, R7, 0x2, R4 ;  /* 0x0000000207047825 */ /* 0x004fc800078e0004 */
[----:B------:R-:W-:Y:S02]  /*1db0*/  IMAD.MOV.U32 R9, RZ, RZ, R4 ;  /* 0x000000ffff097224 */ /* 0x000fe400078e0004 */
[----:B---3--:R-:W-:-:S07]  /*1dc0*/  IMAD.MOV.U32 R10, RZ, RZ, R5 ;  /* 0x000000ffff0a7224 */ /* 0x008fce00078e0005 */
.L_x_3:
[----:B------:R-:W-:Y:S02]  /*1dd0*/  IMAD.MOV.U32 R4, RZ, RZ, R9 ;  /* 0x000000ffff047224 */ /* 0x000fe400078e0009 */
[----:B------:R-:W-:-:S05]  /*1de0*/  IMAD.MOV.U32 R5, RZ, RZ, R10 ;  /* 0x000000ffff057224 */ /* 0x000fca00078e000a */
[----:B------:R-:W2:Y:S02]  /*1df0*/  LDG.E.U16 R4, desc[UR10][R4.64] ;  /* 0x0000000a04047981 */ /* 0x000ea4000c1e1500 */
[----:B--2---:R-:W-:-:S05]  /*1e00*/  HADD2.F32 R11, -RZ, R4.H0_H0 ;  /* 0x20000004ff0b7230 */ /* 0x004fca0000004100 */
[----:B------:R-:W-:-:S13]  /*1e10*/  FSETP.NEU.AND P0, PT, R11, RZ, PT ;  /* 0x000000ff0b00720b */ /* 0x000fda0003f0d000 */
[----:B------:R-:W1:Y:S01]  /*1e20*/  @P0 LDC.64 R12, c[0x0][0x380] ;  /* 0x0000e000ff0c0b82 */ /* 0x000e620000000a00 */
[----:B------:R-:W-:-:S05]  /*1e30*/  @P0 IADD3 R7, P1, PT, R3, UR4, RZ ;  /* 0x0000000403070c10 */ /* 0x000fca000ff3e0ff */
[----:B------:R-:W-:Y:S01]  /*1e40*/  @P0 IMAD.X R8, RZ, RZ, RZ, P1 ;  /* 0x000000ffff080224 */ /* 0x000fe200008e06ff */
[----:B-1----:R-:W-:-:S04]  /*1e50*/  @P0 LEA R6, P1, R7, R12, 0x1 ;  /* 0x0000000c07060211 */ /* 0x002fc800078208ff */
[----:B------:R-:W-:-:S05]  /*1e60*/  @P0 LEA.HI.X R7, R7, R13, R8, 0x1, P1 ;  /* 0x0000000d07070211 */ /* 0x000fca00008f0c08 */
[----:B------:R-:W2:Y:S01]  /*1e70*/  @P0 LDG.E.U16 R6, desc[UR10][R6.64] ;  /* 0x0000000a06060981 */ /* 0x000ea2000c1e1500 */
[----:B------:R-:W-:Y:S01]  /*1e80*/  UIADD3 UR7, UPT, UPT, UR7, 0x1, URZ ;  /* 0x0000000107077890 */ /* 0x000fe2000fffe0ff */
[----:B------:R-:W-:Y:S01]  /*1e90*/  IADD3 R9, P1, PT, R9, 0x40, RZ ;  /* 0x0000004009097810 */ /* 0x000fe20007f3e0ff */
[----:B------:R-:W-:Y:S02]  /*1ea0*/  ULEA UR4, UR5, UR4, 0x5 ;  /* 0x0000000405047291 */ /* 0x000fe4000f8e28ff */
[----:B------:R-:W-:Y:S02]  /*1eb0*/  UISETP.NE.AND UP0, UPT, UR7, URZ, UPT ;  /* 0x000000ff0700728c */ /* 0x000fe4000bf05270 */
[----:B------:R-:W-:Y:S02]  /*1ec0*/  IMAD.X R10, RZ, RZ, R10, P1 ;  /* 0x000000ffff0a7224 */ /* 0x000fe400008e060a */
[----:B--2---:R-:W-:-:S05]  /*1ed0*/  @P0 HADD2.F32 R5, -RZ, R6.H0_H0 ;  /* 0x20000006ff050230 */ /* 0x004fca0000004100 */
[----:B------:R-:W-:Y:S01]  /*1ee0*/  @P0 FFMA R2, R11, R5, R2 ;  /* 0x000000050b020223 */ /* 0x000fe20000000002 */
[----:B------:R-:W-:Y:S06]  /*1ef0*/  BRA.U UP0, `(.L_x_3) ;  /* 0xfffffffd00b47547 */ /* 0x000fec000b83ffff */
.L_x_0:
[----:B------:R-:W-:Y:S01]  /*1f00*/  BSSY.RECONVERGENT B0, `(.L_x_4) ;  /* 0x0000005000007945 */ /* 0x000fe20003800200 */
.L_x_5:
[----:B------:R-:W1:Y:S02]  /*1f10*/  LDS R4, [R0] ;  /* 0x0000000000047984 */ /* 0x000e640000000800 */
[----:B-1----:R-:W-:-:S05]  /*1f20*/  FADD R5, R2, R4 ;  /* 0x0000000402057221 */ /* 0x002fca0000000000 */
[----:B------:R-:W1:Y:S02]  /*1f30*/  ATOMS.CAST.SPIN P0, [R0], R4, R5 ;  /* 0x000000040000758d */ /* 0x000e640001800005 */
[----:B-1----:R-:W-:Y:S05]  /*1f40*/  @!P0 BRA `(.L_x_5) ;  /* 0xfffffffc00f08947 */ /* 0x002fea000383ffff */
[----:B------:R-:W-:Y:S05]  /*1f50*/  BSYNC.RECONVERGENT B0 ;  /* 0x0000000000007941 */ /* 0x000fea0003800200 */
.L_x_4:
[----:B------:R-:W1:Y:S01]  /*1f60*/  S2R R2, SR_TID.Y ;  /* 0x0000000000027919 */ /* 0x000e620000002200 */
[----:B------:R-:W-:Y:S01]  /*1f70*/  BAR.SYNC.DEFER_BLOCKING 0x0 ;  /* 0x0000000000007b1d */ /* 0x000fe20000010000 */
[----:B-1----:R-:W-:-:S13]  /*1f80*/  ISETP.NE.AND P0, PT, R2, RZ, PT ;  /* 0x000000ff0200720c */ /* 0x002fda0003f05270 */
[----:B------:R-:W-:Y:S05]  /*1f90*/  @P0 EXIT ;  /* 0x000000000000094d */ /* 0x000fea0003800000 */
[----:B0-----:R-:W0:Y:S01]  /*1fa0*/  LDS R0, [R0] ;  /* 0x0000000000007984 */ /* 0x001e220000000800 */
[----:B------:R-:W1:Y:S01]  /*1fb0*/  LDC.64 R2, c[0x0][0x390] ;  /* 0x0000e400ff027b82 */ /* 0x000e620000000a00 */
[----:B------:R-:W2:Y:S01]  /*1fc0*/  S2R R4, SR_CTAID.Y ;  /* 0x0000000000047919 */ /* 0x000ea20000002600 */
[----:B------:R-:W2:Y:S02]  /*1fd0*/  S2R R5, SR_TID.X ;  /* 0x0000000000057919 */ /* 0x000ea40000002100 */
[----:B--2---:R-:W-:Y:S01]  /*1fe0*/  IMAD R5, R4, 0x20, R5 ;  /* 0x0000002004057824 */ /* 0x004fe200078e0205 */
[----:B0-----:R-:W-:-:S03]  /*1ff0*/  F2FP.F16.F32.PACK_AB R4, RZ, R0 ;  /* 0x00000000ff04723e */ /* 0x001fc600000000ff */
[----:B-1----:R-:W-:-:S05]  /*2000*/  IMAD.WIDE.U32 R2, R5, 0x2, R2 ;  /* 0x0000000205027825 */ /* 0x002fca00078e0002 */
[----:B------:R-:W-:Y:S01]  /*2010*/  STG.E.U16 desc[UR10][R2.64], R4 ;  /* 0x0000000402007986 */ /* 0x000fe2000c10150a */
[----:B------:R-:W-:Y:S05]  /*2020*/  EXIT ;  /* 0x000000000000794d */ /* 0x000fea0003800000 */
.L_x_6:
[----:B------:R-:W-:-:S00]  /*2030*/  BRA `(.L_x_6) ;  /* 0xfffffffc00fc7947 */ /* 0x000fc0000383ffff */
[----:B------:R-:W-:-:S00]  /*2040*/  NOP ;  /* 0x0000000000007918 */ /* 0x000fc00000000000 */
        /* <DEDUP_REMOVED lines=11> */
.L_x_7:


//--------------------- .nv.shared._Z5ffn_4P6__halfS0_S0_jj --------------------------
	.section	.nv.shared._Z5ffn_4P6__halfS0_S0_jj,"aw",@nobits
	.sectionflags	@""
	.align	4
.nv.shared._Z5ffn_4P6__halfS0_S0_jj:
	.zero		1152


//--------------------- .nv.shared.reserved.0     --------------------------
	.section	.nv.shared.reserved.0,"aw",@nobits
	.weak		__nv_reservedSMEM_offset_0_alias
	.size		__nv_reservedSMEM_offset_0_alias, 0, 64
	.other		__nv_reservedSMEM_offset_0_alias,@"STO_CUDA_RESERVED_SHARED STV_DEFAULT"
__nv_reservedSMEM_offset_0_alias:
	.zero		0
	.zero		64


//--------------------- .nv.constant0._Z5ffn_4P6__halfS0_S0_jj --------------------------
	.section	.nv.constant0._Z5ffn_4P6__halfS0_S0_jj,"a",@progbits
	.sectionflags	@""
	.align	4
.nv.constant0._Z5ffn_4P6__halfS0_S0_jj:
	.zero		928


//--------------------- SYMBOLS --------------------------

	.type		.nv.reservedSmem.offset0,@object
	.size		.nv.reservedSmem.offset0,0x4
	.type		.nv.reservedSmem.cap,@object
	.size		.nv.reservedSmem.cap,0x4
